//
// Generated by NVIDIA NVVM Compiler
//
// Compiler Build ID: CL-36424714
// Cuda compilation tools, release 13.0, V13.0.88
// Based on NVVM 20.0.0
//

.version 9.0
.target sm_100
.address_size 64

	// .globl	matmul
.extern .shared .align 16 .b8 cache[];

.visible .entry matmul(
	.param .u64 .ptr .align 1 matmul_param_0,
	.param .u64 .ptr .align 1 matmul_param_1,
	.param .u64 .ptr .align 1 matmul_param_2,
	.param .u32 matmul_param_3,
	.param .u32 matmul_param_4,
	.param .u32 matmul_param_5
)
{
	.reg .pred 	%p<13>;
	.reg .b32 	%r<41>;
	.reg .b32 	%f<68>;
	.reg .b64 	%rd<53>;

	ld.param.u64 	%rd7, [matmul_param_0];
	ld.param.u64 	%rd8, [matmul_param_1];
	ld.param.u64 	%rd6, [matmul_param_2];
	ld.param.u32 	%r20, [matmul_param_3];
	ld.param.u32 	%r18, [matmul_param_4];
	ld.param.u32 	%r19, [matmul_param_5];
	cvta.to.global.u64 	%rd1, %rd8;
	cvta.to.global.u64 	%rd2, %rd7;
	mov.u32 	%r21, %ctaid.y;
	mov.u32 	%r22, %ntid.y;
	mov.u32 	%r23, %tid.y;
	mad.lo.s32 	%r1, %r21, %r22, %r23;
	mov.u32 	%r24, %ctaid.x;
	mov.u32 	%r25, %ntid.x;
	mov.u32 	%r26, %tid.x;
	mad.lo.s32 	%r2, %r24, %r25, %r26;
	setp.ge.s32 	%p1, %r1, %r20;
	setp.ge.s32 	%p2, %r2, %r19;
	or.pred  	%p3, %p1, %p2;
	@%p3 bra 	$L__BB0_14;
	setp.lt.s32 	%p4, %r18, 1;
	mov.f32 	%f67, 0f00000000;
	@%p4 bra 	$L__BB0_13;
	mul.lo.s32 	%r3, %r18, %r1;
	and.b32  	%r4, %r18, 7;
	setp.lt.u32 	%p5, %r18, 8;
	mov.f32 	%f67, 0f00000000;
	mov.b32 	%r39, 0;
	@%p5 bra 	$L__BB0_5;
	and.b32  	%r39, %r18, 2147483640;
	neg.s32 	%r37, %r39;
	shl.b32 	%r7, %r19, 3;
	mul.wide.u32 	%rd9, %r3, 4;
	add.s64 	%rd10, %rd9, %rd2;
	add.s64 	%rd52, %rd10, 16;
	mov.f32 	%f67, 0f00000000;
	mul.wide.s32 	%rd13, %r19, 4;
	mov.u32 	%r36, %r2;
$L__BB0_4:
	.pragma "nounroll";
	ld.global.f32 	%f17, [%rd52+-16];
	mul.wide.s32 	%rd11, %r36, 4;
	add.s64 	%rd12, %rd1, %rd11;
	ld.global.f32 	%f18, [%rd12];
	fma.rn.f32 	%f19, %f17, %f18, %f67;
	ld.global.f32 	%f20, [%rd52+-12];
	add.s64 	%rd14, %rd12, %rd13;
	ld.global.f32 	%f21, [%rd14];
	fma.rn.f32 	%f22, %f20, %f21, %f19;
	ld.global.f32 	%f23, [%rd52+-8];
	add.s64 	%rd15, %rd14, %rd13;
	ld.global.f32 	%f24, [%rd15];
	fma.rn.f32 	%f25, %f23, %f24, %f22;
	ld.global.f32 	%f26, [%rd52+-4];
	add.s64 	%rd16, %rd15, %rd13;
	ld.global.f32 	%f27, [%rd16];
	fma.rn.f32 	%f28, %f26, %f27, %f25;
	ld.global.f32 	%f29, [%rd52];
	add.s64 	%rd17, %rd16, %rd13;
	ld.global.f32 	%f30, [%rd17];
	fma.rn.f32 	%f31, %f29, %f30, %f28;
	ld.global.f32 	%f32, [%rd52+4];
	add.s64 	%rd18, %rd17, %rd13;
	ld.global.f32 	%f33, [%rd18];
	fma.rn.f32 	%f34, %f32, %f33, %f31;
	ld.global.f32 	%f35, [%rd52+8];
	add.s64 	%rd19, %rd18, %rd13;
	ld.global.f32 	%f36, [%rd19];
	fma.rn.f32 	%f37, %f35, %f36, %f34;
	ld.global.f32 	%f38, [%rd52+12];
	add.s64 	%rd20, %rd19, %rd13;
	ld.global.f32 	%f39, [%rd20];
	fma.rn.f32 	%f67, %f38, %f39, %f37;
	add.s32 	%r37, %r37, 8;
	add.s32 	%r36, %r36, %r7;
	add.s64 	%rd52, %rd52, 32;
	setp.ne.s32 	%p6, %r37, 0;
	@%p6 bra 	$L__BB0_4;
$L__BB0_5:
	setp.eq.s32 	%p7, %r4, 0;
	@%p7 bra 	$L__BB0_13;
	and.b32  	%r13, %r18, 3;
	setp.lt.u32 	%p8, %r4, 4;
	@%p8 bra 	$L__BB0_8;
	add.s32 	%r28, %r39, %r3;
	mul.wide.u32 	%rd21, %r28, 4;
	add.s64 	%rd22, %rd2, %rd21;
	ld.global.f32 	%f41, [%rd22];
	mad.lo.s32 	%r29, %r39, %r19, %r2;
	mul.wide.s32 	%rd23, %r29, 4;
	add.s64 	%rd24, %rd1, %rd23;
	ld.global.f32 	%f42, [%rd24];
	fma.rn.f32 	%f43, %f41, %f42, %f67;
	cvt.u64.u32 	%rd25, %r3;
	cvt.u64.u32 	%rd26, %r39;
	add.s64 	%rd27, %rd26, %rd25;
	shl.b64 	%rd28, %rd27, 2;
	add.s64 	%rd29, %rd2, %rd28;
	ld.global.f32 	%f44, [%rd29+4];
	mul.wide.s32 	%rd30, %r19, 4;
	add.s64 	%rd31, %rd24, %rd30;
	ld.global.f32 	%f45, [%rd31];
	fma.rn.f32 	%f46, %f44, %f45, %f43;
	ld.global.f32 	%f47, [%rd29+8];
	add.s64 	%rd32, %rd31, %rd30;
	ld.global.f32 	%f48, [%rd32];
	fma.rn.f32 	%f49, %f47, %f48, %f46;
	ld.global.f32 	%f50, [%rd29+12];
	add.s64 	%rd33, %rd32, %rd30;
	ld.global.f32 	%f51, [%rd33];
	fma.rn.f32 	%f67, %f50, %f51, %f49;
	add.s32 	%r39, %r39, 4;
$L__BB0_8:
	setp.eq.s32 	%p9, %r13, 0;
	@%p9 bra 	$L__BB0_13;
	setp.eq.s32 	%p10, %r13, 1;
	@%p10 bra 	$L__BB0_11;
	add.s32 	%r30, %r39, %r3;
	mul.wide.u32 	%rd34, %r30, 4;
	add.s64 	%rd35, %rd2, %rd34;
	ld.global.f32 	%f53, [%rd35];
	mad.lo.s32 	%r31, %r39, %r19, %r2;
	mul.wide.s32 	%rd36, %r31, 4;
	add.s64 	%rd37, %rd1, %rd36;
	ld.global.f32 	%f54, [%rd37];
	fma.rn.f32 	%f55, %f53, %f54, %f67;
	cvt.u64.u32 	%rd38, %r3;
	cvt.u64.u32 	%rd39, %r39;
	add.s64 	%rd40, %rd39, %rd38;
	shl.b64 	%rd41, %rd40, 2;
	add.s64 	%rd42, %rd2, %rd41;
	ld.global.f32 	%f56, [%rd42+4];
	mul.wide.s32 	%rd43, %r19, 4;
	add.s64 	%rd44, %rd37, %rd43;
	ld.global.f32 	%f57, [%rd44];
	fma.rn.f32 	%f67, %f56, %f57, %f55;
	add.s32 	%r39, %r39, 2;
$L__BB0_11:
	and.b32  	%r32, %r18, 1;
	setp.eq.b32 	%p11, %r32, 1;
	not.pred 	%p12, %p11;
	@%p12 bra 	$L__BB0_13;
	add.s32 	%r33, %r39, %r3;
	mul.wide.u32 	%rd45, %r33, 4;
	add.s64 	%rd46, %rd2, %rd45;
	ld.global.f32 	%f58, [%rd46];
	mad.lo.s32 	%r34, %r39, %r19, %r2;
	mul.wide.s32 	%rd47, %r34, 4;
	add.s64 	%rd48, %rd1, %rd47;
	ld.global.f32 	%f59, [%rd48];
	fma.rn.f32 	%f67, %f58, %f59, %f67;
$L__BB0_13:
	mad.lo.s32 	%r35, %r19, %r1, %r2;
	cvta.to.global.u64 	%rd49, %rd6;
	mul.wide.s32 	%rd50, %r35, 4;
	add.s64 	%rd51, %rd49, %rd50;
	st.global.f32 	[%rd51], %f67;
$L__BB0_14:
	ret;

}
	// .globl	transpose
.visible .entry transpose(
	.param .u64 .ptr .align 1 transpose_param_0,
	.param .u64 .ptr .align 1 transpose_param_1,
	.param .u32 transpose_param_2,
	.param .u32 transpose_param_3
)
{
	.reg .pred 	%p<4>;
	.reg .b32 	%r<13>;
	.reg .b32 	%f<2>;
	.reg .b64 	%rd<9>;

	ld.param.u64 	%rd1, [transpose_param_0];
	ld.param.u64 	%rd2, [transpose_param_1];
	ld.param.u32 	%r3, [transpose_param_2];
	ld.param.u32 	%r4, [transpose_param_3];
	mov.u32 	%r5, %ctaid.y;
	mov.u32 	%r6, %ntid.y;
	mov.u32 	%r7, %tid.y;
	mad.lo.s32 	%r1, %r5, %r6, %r7;
	mov.u32 	%r8, %ctaid.x;
	mov.u32 	%r9, %ntid.x;
	mov.u32 	%r10, %tid.x;
	mad.lo.s32 	%r2, %r8, %r9, %r10;
	setp.ge.s32 	%p1, %r1, %r3;
	setp.ge.s32 	%p2, %r2, %r4;
	or.pred  	%p3, %p1, %p2;
	@%p3 bra 	$L__BB1_2;
	cvta.to.global.u64 	%rd3, %rd1;
	cvta.to.global.u64 	%rd4, %rd2;
	mad.lo.s32 	%r11, %r4, %r1, %r2;
	mul.wide.s32 	%rd5, %r11, 4;
	add.s64 	%rd6, %rd3, %rd5;
	ld.global.f32 	%f1, [%rd6];
	mad.lo.s32 	%r12, %r3, %r2, %r1;
	mul.wide.s32 	%rd7, %r12, 4;
	add.s64 	%rd8, %rd4, %rd7;
	st.global.f32 	[%rd8], %f1;
$L__BB1_2:
	ret;

}
	// .globl	elementwise_sigmoid
.visible .entry elementwise_sigmoid(
	.param .u64 .ptr .align 1 elementwise_sigmoid_param_0,
	.param .u32 elementwise_sigmoid_param_1
)
{
	.reg .pred 	%p<2>;
	.reg .b32 	%r<8>;
	.reg .b32 	%f<15>;
	.reg .b64 	%rd<5>;

	ld.param.u64 	%rd1, [elementwise_sigmoid_param_0];
	ld.param.u32 	%r2, [elementwise_sigmoid_param_1];
	mov.u32 	%r3, %ctaid.x;
	mov.u32 	%r4, %ntid.x;
	mov.u32 	%r5, %tid.x;
	mad.lo.s32 	%r1, %r3, %r4, %r5;
	setp.ge.s32 	%p1, %r1, %r2;
	@%p1 bra 	$L__BB2_2;
	cvta.to.global.u64 	%rd2, %rd1;
	mul.wide.s32 	%rd3, %r1, 4;
	add.s64 	%rd4, %rd2, %rd3;
	ld.global.f32 	%f1, [%rd4];
	fma.rn.f32 	%f2, %f1, 0fBBBB989D, 0f3F000000;
	cvt.sat.f32.f32 	%f3, %f2;
	mov.f32 	%f4, 0f4B400001;
	mov.f32 	%f5, 0f437C0000;
	fma.rm.f32 	%f6, %f3, %f5, %f4;
	add.f32 	%f7, %f6, 0fCB40007F;
	neg.f32 	%f8, %f7;
	fma.rn.f32 	%f9, %f1, 0fBFB8AA3B, %f8;
	fma.rn.f32 	%f10, %f1, 0fB2A57060, %f9;
	mov.b32 	%r6, %f6;
	shl.b32 	%r7, %r6, 23;
	mov.b32 	%f11, %r7;
	ex2.approx.ftz.f32 	%f12, %f10;
	fma.rn.f32 	%f13, %f12, %f11, 0f3F800000;
	rcp.rn.f32 	%f14, %f13;
	st.global.f32 	[%rd4], %f14;
$L__BB2_2:
	ret;

}
	// .globl	elementwise_sub
.visible .entry elementwise_sub(
	.param .u64 .ptr .align 1 elementwise_sub_param_0,
	.param .u64 .ptr .align 1 elementwise_sub_param_1,
	.param .u64 .ptr .align 1 elementwise_sub_param_2,
	.param .u32 elementwise_sub_param_3
)
{
	.reg .pred 	%p<2>;
	.reg .b32 	%r<6>;
	.reg .b32 	%f<4>;
	.reg .b64 	%rd<11>;

	ld.param.u64 	%rd1, [elementwise_sub_param_0];
	ld.param.u64 	%rd2, [elementwise_sub_param_1];
	ld.param.u64 	%rd3, [elementwise_sub_param_2];
	ld.param.u32 	%r2, [elementwise_sub_param_3];
	mov.u32 	%r3, %ctaid.x;
	mov.u32 	%r4, %ntid.x;
	mov.u32 	%r5, %tid.x;
	mad.lo.s32 	%r1, %r3, %r4, %r5;
	setp.ge.s32 	%p1, %r1, %r2;
	@%p1 bra 	$L__BB3_2;
	cvta.to.global.u64 	%rd4, %rd1;
	cvta.to.global.u64 	%rd5, %rd2;
	cvta.to.global.u64 	%rd6, %rd3;
	mul.wide.s32 	%rd7, %r1, 4;
	add.s64 	%rd8, %rd4, %rd7;
	ld.global.f32 	%f1, [%rd8];
	add.s64 	%rd9, %rd5, %rd7;
	ld.global.f32 	%f2, [%rd9];
	sub.f32 	%f3, %f1, %f2;
	add.s64 	%rd10, %rd6, %rd7;
	st.global.f32 	[%rd10], %f3;
$L__BB3_2:
	ret;

}
	// .globl	axpy
.visible .entry axpy(
	.param .f32 axpy_param_0,
	.param .u64 .ptr .align 1 axpy_param_1,
	.param .u64 .ptr .align 1 axpy_param_2,
	.param .u32 axpy_param_3
)
{
	.reg .pred 	%p<2>;
	.reg .b32 	%r<6>;
	.reg .b32 	%f<5>;
	.reg .b64 	%rd<8>;

	ld.param.f32 	%f1, [axpy_param_0];
	ld.param.u64 	%rd1, [axpy_param_1];
	ld.param.u64 	%rd2, [axpy_param_2];
	ld.param.u32 	%r2, [axpy_param_3];
	mov.u32 	%r3, %ctaid.x;
	mov.u32 	%r4, %ntid.x;
	mov.u32 	%r5, %tid.x;
	mad.lo.s32 	%r1, %r3, %r4, %r5;
	setp.ge.s32 	%p1, %r1, %r2;
	@%p1 bra 	$L__BB4_2;
	cvta.to.global.u64 	%rd3, %rd1;
	cvta.to.global.u64 	%rd4, %rd2;
	mul.wide.s32 	%rd5, %r1, 4;
	add.s64 	%rd6, %rd3, %rd5;
	ld.global.f32 	%f2, [%rd6];
	add.s64 	%rd7, %rd4, %rd5;
	ld.global.f32 	%f3, [%rd7];
	fma.rn.f32 	%f4, %f1, %f2, %f3;
	st.global.f32 	[%rd7], %f4;
$L__BB4_2:
	ret;

}
	// .globl	dot_product
.visible .entry dot_product(
	.param .u64 .ptr .align 1 dot_product_param_0,
	.param .u64 .ptr .align 1 dot_product_param_1,
	.param .u64 .ptr .align 1 dot_product_param_2,
	.param .u32 dot_product_param_3
)
{
	.reg .pred 	%p<7>;
	.reg .b32 	%r<19>;
	.reg .b32 	%f<14>;
	.reg .b64 	%rd<12>;

	ld.param.u64 	%rd3, [dot_product_param_0];
	ld.param.u64 	%rd4, [dot_product_param_1];
	ld.param.u64 	%rd5, [dot_product_param_2];
	ld.param.u32 	%r11, [dot_product_param_3];
	mov.u32 	%r1, %tid.x;
	mov.u32 	%r2, %ctaid.x;
	mov.u32 	%r18, %ntid.x;
	mad.lo.s32 	%r17, %r2, %r18, %r1;
	setp.ge.s32 	%p1, %r17, %r11;
	mov.f32 	%f13, 0f00000000;
	@%p1 bra 	$L__BB5_3;
	mov.u32 	%r12, %nctaid.x;
	mul.lo.s32 	%r5, %r12, %r18;
	cvta.to.global.u64 	%rd1, %rd3;
	cvta.to.global.u64 	%rd2, %rd4;
	mov.f32 	%f13, 0f00000000;
$L__BB5_2:
	mul.wide.s32 	%rd6, %r17, 4;
	add.s64 	%rd7, %rd1, %rd6;
	ld.global.f32 	%f6, [%rd7];
	add.s64 	%rd8, %rd2, %rd6;
	ld.global.f32 	%f7, [%rd8];
	fma.rn.f32 	%f13, %f6, %f7, %f13;
	add.s32 	%r17, %r17, %r5;
	setp.lt.s32 	%p2, %r17, %r11;
	@%p2 bra 	$L__BB5_2;
$L__BB5_3:
	shl.b32 	%r13, %r1, 2;
	mov.u32 	%r14, cache;
	add.s32 	%r8, %r14, %r13;
	st.shared.f32 	[%r8], %f13;
	bar.sync 	0;
	setp.lt.u32 	%p3, %r18, 2;
	@%p3 bra 	$L__BB5_7;
$L__BB5_4:
	shr.u32 	%r10, %r18, 1;
	setp.ge.u32 	%p4, %r1, %r10;
	@%p4 bra 	$L__BB5_6;
	shl.b32 	%r15, %r10, 2;
	add.s32 	%r16, %r8, %r15;
	ld.shared.f32 	%f8, [%r16];
	ld.shared.f32 	%f9, [%r8];
	add.f32 	%f10, %f8, %f9;
	st.shared.f32 	[%r8], %f10;
$L__BB5_6:
	bar.sync 	0;
	setp.gt.u32 	%p5, %r18, 3;
	mov.u32 	%r18, %r10;
	@%p5 bra 	$L__BB5_4;
$L__BB5_7:
	setp.ne.s32 	%p6, %r1, 0;
	@%p6 bra 	$L__BB5_9;
	ld.shared.f32 	%f11, [cache];
	cvta.to.global.u64 	%rd9, %rd5;
	mul.wide.u32 	%rd10, %r2, 4;
	add.s64 	%rd11, %rd9, %rd10;
	st.global.f32 	[%rd11], %f11;
$L__BB5_9:
	ret;

}


// ===== COMPILED SASS (sm_100) =====

	.target	sm_100

	.elftype	@"ET_EXEC"


//--------------------- .note.nv.tkinfo           --------------------------
	.section	.note.nv.tkinfo,"",@"SHT_NOTE"
	.sectionflags	@"SHF_NOTE_NV_TKINFO"
	.tkinfo
        /*0018*/ 	.word	0x00000002
        /*0030*/ 	.string	""
        /*0030*/ 	.string	"ptxas"
        /*0030*/ 	.string	"Cuda compilation tools, release 13.0, V13.0.88"
        /*0030*/ 	.string	"Build cuda_13.0.r13.0/compiler.36424714_0"
        /*0030*/ 	.string	"-arch sm_100 -m 64 "



//--------------------- .note.nv.cuinfo           --------------------------
	.section	.note.nv.cuinfo,"",@"SHT_NOTE"
	.sectionflags	@"SHF_NOTE_NV_CUINFO"
        /*0018*/ 	.short	0x0002
        /*001a*/ 	.short	0x0064
        /*001c*/ 	.short	0x0082
	.zero		2


//--------------------- .nv.info                  --------------------------
	.section	.nv.info,"",@"SHT_CUDA_INFO"
	.align	4


	//----- nvinfo : EIATTR_REGCOUNT
	.align		4
        /*0000*/ 	.byte	0x04, 0x2f
        /*0002*/ 	.short	(.L_1 - .L_0)
	.align		4
.L_0:
        /*0004*/ 	.word	index@(matmul)
        /*0008*/ 	.word	0x00000020


	//----- nvinfo : EIATTR_FRAME_SIZE
	.align		4
.L_1:
        /*000c*/ 	.byte	0x04, 0x11
        /*000e*/ 	.short	(.L_3 - .L_2)
	.align		4
.L_2:
        /*0010*/ 	.word	index@(matmul)
        /*0014*/ 	.word	0x00000000


	//----- nvinfo : EIATTR_REGCOUNT
	.align		4
.L_3:
        /*0018*/ 	.byte	0x04, 0x2f
        /*001a*/ 	.short	(.L_5 - .L_4)
	.align		4
.L_4:
        /*001c*/ 	.word	index@(transpose)
        /*0020*/ 	.word	0x0000000a


	//----- nvinfo : EIATTR_FRAME_SIZE
	.align		4
.L_5:
        /*0024*/ 	.byte	0x04, 0x11
        /*0026*/ 	.short	(.L_7 - .L_6)
	.align		4
.L_6:
        /*0028*/ 	.word	index@(transpose)
        /*002c*/ 	.word	0x00000000


	//----- nvinfo : EIATTR_REGCOUNT
	.align		4
.L_7:
        /*0030*/ 	.byte	0x04, 0x2f
        /*0032*/ 	.short	(.L_9 - .L_8)
	.align		4
.L_8:
        /*0034*/ 	.word	index@(elementwise_sigmoid)
        /*0038*/ 	.word	0x0000000f


	//----- nvinfo : EIATTR_FRAME_SIZE
	.align		4
.L_9:
        /*003c*/ 	.byte	0x04, 0x11
        /*003e*/ 	.short	(.L_11 - .L_10)
	.align		4
.L_10:
        /*0040*/ 	.word	index@($__internal_0_$__cuda_sm20_rcp_rn_f32_slowpath)
        /*0044*/ 	.word	0x00000000


	//----- nvinfo : EIATTR_FRAME_SIZE
	.align		4
.L_11:
        /*0048*/ 	.byte	0x04, 0x11
        /*004a*/ 	.short	(.L_13 - .L_12)
	.align		4
.L_12:
        /*004c*/ 	.word	index@(elementwise_sigmoid)
        /*0050*/ 	.word	0x00000000


	//----- nvinfo : EIATTR_REGCOUNT
	.align		4
.L_13:
        /*0054*/ 	.byte	0x04, 0x2f
        /*0056*/ 	.short	(.L_15 - .L_14)
	.align		4
.L_14:
        /*0058*/ 	.word	index@(elementwise_sub)
        /*005c*/ 	.word	0x0000000c


	//----- nvinfo : EIATTR_FRAME_SIZE
	.align		4
.L_15:
        /*0060*/ 	.byte	0x04, 0x11
        /*0062*/ 	.short	(.L_17 - .L_16)
	.align		4
.L_16:
        /*0064*/ 	.word	index@(elementwise_sub)
        /*0068*/ 	.word	0x00000000


	//----- nvinfo : EIATTR_REGCOUNT
	.align		4
.L_17:
        /*006c*/ 	.byte	0x04, 0x2f
        /*006e*/ 	.short	(.L_19 - .L_18)
	.align		4
.L_18:
        /*0070*/ 	.word	index@(axpy)
        /*0074*/ 	.word	0x0000000a


	//----- nvinfo : EIATTR_FRAME_SIZE
	.align		4
.L_19:
        /*0078*/ 	.byte	0x04, 0x11
        /*007a*/ 	.short	(.L_21 - .L_20)
	.align		4
.L_20:
        /*007c*/ 	.word	index@(axpy)
        /*0080*/ 	.word	0x00000000


	//----- nvinfo : EIATTR_REGCOUNT
	.align		4
.L_21:
        /*0084*/ 	.byte	0x04, 0x2f
        /*0086*/ 	.short	(.L_23 - .L_22)
	.align		4
.L_22:
        /*0088*/ 	.word	index@(dot_product)
        /*008c*/ 	.word	0x00000012


	//----- nvinfo : EIATTR_FRAME_SIZE
	.align		4
.L_23:
        /*0090*/ 	.byte	0x04, 0x11
        /*0092*/ 	.short	(.L_25 - .L_24)
	.align		4
.L_24:
        /*0094*/ 	.word	index@(dot_product)
        /*0098*/ 	.word	0x00000000


	//----- nvinfo : EIATTR_MIN_STACK_SIZE
	.align		4
.L_25:
        /*009c*/ 	.byte	0x04, 0x12
        /*009e*/ 	.short	(.L_27 - .L_26)
	.align		4
.L_26:
        /*00a0*/ 	.word	index@(dot_product)
        /*00a4*/ 	.word	0x00000000


	//----- nvinfo : EIATTR_MIN_STACK_SIZE
	.align		4
.L_27:
        /*00a8*/ 	.byte	0x04, 0x12
        /*00aa*/ 	.short	(.L_29 - .L_28)
	.align		4
.L_28:
        /*00ac*/ 	.word	index@(axpy)
        /*00b0*/ 	.word	0x00000000


	//----- nvinfo : EIATTR_MIN_STACK_SIZE
	.align		4
.L_29:
        /*00b4*/ 	.byte	0x04, 0x12
        /*00b6*/ 	.short	(.L_31 - .L_30)
	.align		4
.L_30:
        /*00b8*/ 	.word	index@(elementwise_sub)
        /*00bc*/ 	.word	0x00000000


	//----- nvinfo : EIATTR_MIN_STACK_SIZE
	.align		4
.L_31:
        /*00c0*/ 	.byte	0x04, 0x12
        /*00c2*/ 	.short	(.L_33 - .L_32)
	.align		4
.L_32:
        /*00c4*/ 	.word	index@(elementwise_sigmoid)
        /*00c8*/ 	.word	0x00000000


	//----- nvinfo : EIATTR_MIN_STACK_SIZE
	.align		4
.L_33:
        /*00cc*/ 	.byte	0x04, 0x12
        /*00ce*/ 	.short	(.L_35 - .L_34)
	.align		4
.L_34:
        /*00d0*/ 	.word	index@(transpose)
        /*00d4*/ 	.word	0x00000000


	//----- nvinfo : EIATTR_MIN_STACK_SIZE
	.align		4
.L_35:
        /*00d8*/ 	.byte	0x04, 0x12
        /*00da*/ 	.short	(.L_37 - .L_36)
	.align		4
.L_36:
        /*00dc*/ 	.word	index@(matmul)
        /*00e0*/ 	.word	0x00000000
.L_37:


//--------------------- .nv.compat                --------------------------
	.section	.nv.compat,"",@"SHT_CUDA_COMPAT_INFO"
	.align	4
        /*0000*/ 	.byte	0x02, 0x09, 0x00, 0x00, 0x02, 0x02, 0x01, 0x00, 0x02, 0x05, 0x05, 0x00, 0x03, 0x07, 0x01, 0x01
        /*0010*/ 	.byte	0x02, 0x03, 0x00, 0x00, 0x02, 0x06, 0x01, 0x00, 0x04, 0x0b, 0x08, 0x00, 0x09, 0x00, 0x00, 0x00
        /*0020*/ 	.byte	0x00, 0x00, 0x00, 0x00


//--------------------- .nv.info.dot_product      --------------------------
	.section	.nv.info.dot_product,"",@"SHT_CUDA_INFO"
	.sectionflags	@""
	.align	4


	//----- nvinfo : EIATTR_CUDA_API_VERSION
	.align		4
        /*0000*/ 	.byte	0x04, 0x37
        /*0002*/ 	.short	(.L_39 - .L_38)
.L_38:
        /*0004*/ 	.word	0x00000082


	//----- nvinfo : EIATTR_KPARAM_INFO
	.align		4
.L_39:
        /*0008*/ 	.byte	0x04, 0x17
        /*000a*/ 	.short	(.L_41 - .L_40)
.L_40:
        /*000c*/ 	.word	0x00000000
        /*0010*/ 	.short	0x0003
        /*0012*/ 	.short	0x0018
        /*0014*/ 	.byte	0x00, 0xf0, 0x11, 0x00


	//----- nvinfo : EIATTR_KPARAM_INFO
	.align		4
.L_41:
        /*0018*/ 	.byte	0x04, 0x17
        /*001a*/ 	.short	(.L_43 - .L_42)
.L_42:
        /*001c*/ 	.word	0x00000000
        /*0020*/ 	.short	0x0002
        /*0022*/ 	.short	0x0010
        /*0024*/ 	.byte	0x00, 0xf5, 0x21, 0x00


	//----- nvinfo : EIATTR_KPARAM_INFO
	.align		4
.L_43:
        /*0028*/ 	.byte	0x04, 0x17
        /*002a*/ 	.short	(.L_45 - .L_44)
.L_44:
        /*002c*/ 	.word	0x00000000
        /*0030*/ 	.short	0x0001
        /*0032*/ 	.short	0x0008
        /*0034*/ 	.byte	0x00, 0xf5, 0x21, 0x00


	//----- nvinfo : EIATTR_KPARAM_INFO
	.align		4
.L_45:
        /*0038*/ 	.byte	0x04, 0x17
        /*003a*/ 	.short	(.L_47 - .L_46)
.L_46:
        /*003c*/ 	.word	0x00000000
        /*0040*/ 	.short	0x0000
        /*0042*/ 	.short	0x0000
        /*0044*/ 	.byte	0x00, 0xf5, 0x21, 0x00


	//----- nvinfo : EIATTR_SPARSE_MMA_MASK
	.align		4
.L_47:
        /*0048*/ 	.byte	0x03, 0x50
        /*004a*/ 	.short	0x0000


	//----- nvinfo : EIATTR_MAXREG_COUNT
	.align		4
        /*004c*/ 	.byte	0x03, 0x1b
        /*004e*/ 	.short	0x00ff


	//----- nvinfo : EIATTR_NUM_BARRIERS
	.align		4
        /*0050*/ 	.byte	0x02, 0x4c
        /*0052*/ 	.byte	0x01
	.zero		1


	//----- nvinfo : EIATTR_MERCURY_ISA_VERSION
	.align		4
        /*0054*/ 	.byte	0x03, 0x5f
        /*0056*/ 	.short	0x0101


	//----- nvinfo : EIATTR_VRC_CTA_INIT_COUNT
	.align		4
        /*0058*/ 	.byte	0x02, 0x4a
	.zero		1
	.zero		1


	//----- nvinfo : EIATTR_EXIT_INSTR_OFFSETS
	.align		4
        /*005c*/ 	.byte	0x04, 0x1c
        /*005e*/ 	.short	(.L_49 - .L_48)


	//   ....[0]....
.L_48:
        /*0060*/ 	.word	0x000002e0


	//   ....[1]....
        /*0064*/ 	.word	0x00000360


	//----- nvinfo : EIATTR_CRS_STACK_SIZE
	.align		4
.L_49:
        /*0068*/ 	.byte	0x04, 0x1e
        /*006a*/ 	.short	(.L_51 - .L_50)
.L_50:
        /*006c*/ 	.word	0x00000000


	//----- nvinfo : EIATTR_CBANK_PARAM_SIZE
	.align		4
.L_51:
        /*0070*/ 	.byte	0x03, 0x19
        /*0072*/ 	.short	0x001c


	//----- nvinfo : EIATTR_PARAM_CBANK
	.align		4
        /*0074*/ 	.byte	0x04, 0x0a
        /*0076*/ 	.short	(.L_53 - .L_52)
	.align		4
.L_52:
        /*0078*/ 	.word	index@(.nv.constant0.dot_product)
        /*007c*/ 	.short	0x0380
        /*007e*/ 	.short	0x001c


	//----- nvinfo : EIATTR_SW_WAR
	.align		4
.L_53:
        /*0080*/ 	.byte	0x04, 0x36
        /*0082*/ 	.short	(.L_55 - .L_54)
.L_54:
        /*0084*/ 	.word	0x00000008
.L_55:


//--------------------- .nv.info.axpy             --------------------------
	.section	.nv.info.axpy,"",@"SHT_CUDA_INFO"
	.sectionflags	@""
	.align	4


	//----- nvinfo : EIATTR_CUDA_API_VERSION
	.align		4
        /*0000*/ 	.byte	0x04, 0x37
        /*0002*/ 	.short	(.L_57 - .L_56)
.L_56:
        /*0004*/ 	.word	0x00000082


	//----- nvinfo : EIATTR_KPARAM_INFO
	.align		4
.L_57:
        /*0008*/ 	.byte	0x04, 0x17
        /*000a*/ 	.short	(.L_59 - .L_58)
.L_58:
        /*000c*/ 	.word	0x00000000
        /*0010*/ 	.short	0x0003
        /*0012*/ 	.short	0x0018
        /*0014*/ 	.byte	0x00, 0xf0, 0x11, 0x00


	//----- nvinfo : EIATTR_KPARAM_INFO
	.align		4
.L_59:
        /*0018*/ 	.byte	0x04, 0x17
        /*001a*/ 	.short	(.L_61 - .L_60)
.L_60:
        /*001c*/ 	.word	0x00000000
        /*0020*/ 	.short	0x0002
        /*0022*/ 	.short	0x0010
        /*0024*/ 	.byte	0x00, 0xf5, 0x21, 0x00


	//----- nvinfo : EIATTR_KPARAM_INFO
	.align		4
.L_61:
        /*0028*/ 	.byte	0x04, 0x17
        /*002a*/ 	.short	(.L_63 - .L_62)
.L_62:
        /*002c*/ 	.word	0x00000000
        /*0030*/ 	.short	0x0001
        /*0032*/ 	.short	0x0008
        /*0034*/ 	.byte	0x00, 0xf5, 0x21, 0x00


	//----- nvinfo : EIATTR_KPARAM_INFO
	.align		4
.L_63:
        /*0038*/ 	.byte	0x04, 0x17
        /*003a*/ 	.short	(.L_65 - .L_64)
.L_64:
        /*003c*/ 	.word	0x00000000
        /*0040*/ 	.short	0x0000
        /*0042*/ 	.short	0x0000
        /*0044*/ 	.byte	0x00, 0xf0, 0x11, 0x00


	//----- nvinfo : EIATTR_SPARSE_MMA_MASK
	.align		4
.L_65:
        /*0048*/ 	.byte	0x03, 0x50
        /*004a*/ 	.short	0x0000


	//----- nvinfo : EIATTR_MAXREG_COUNT
	.align		4
        /*004c*/ 	.byte	0x03, 0x1b
        /*004e*/ 	.short	0x00ff


	//----- nvinfo : EIATTR_MERCURY_ISA_VERSION
	.align		4
        /*0050*/ 	.byte	0x03, 0x5f
        /*0052*/ 	.short	0x0101


	//----- nvinfo : EIATTR_VRC_CTA_INIT_COUNT
	.align		4
        /*0054*/ 	.byte	0x02, 0x4a
	.zero		1
	.zero		1


	//----- nvinfo : EIATTR_EXIT_INSTR_OFFSETS
	.align		4
        /*0058*/ 	.byte	0x04, 0x1c
        /*005a*/ 	.short	(.L_67 - .L_66)


	//   ....[0]....
.L_66:
        /*005c*/ 	.word	0x00000070


	//   ....[1]....
        /*0060*/ 	.word	0x00000120


	//----- nvinfo : EIATTR_CBANK_PARAM_SIZE
	.align		4
.L_67:
        /*0064*/ 	.byte	0x03, 0x19
        /*0066*/ 	.short	0x001c


	//----- nvinfo : EIATTR_PARAM_CBANK
	.align		4
        /*0068*/ 	.byte	0x04, 0x0a
        /*006a*/ 	.short	(.L_69 - .L_68)
	.align		4
.L_68:
        /*006c*/ 	.word	index@(.nv.constant0.axpy)
        /*0070*/ 	.short	0x0380
        /*0072*/ 	.short	0x001c


	//----- nvinfo : EIATTR_SW_WAR
	.align		4
.L_69:
        /*0074*/ 	.byte	0x04, 0x36
        /*0076*/ 	.short	(.L_71 - .L_70)
.L_70:
        /*0078*/ 	.word	0x00000008
.L_71:


//--------------------- .nv.info.elementwise_sub  --------------------------
	.section	.nv.info.elementwise_sub,"",@"SHT_CUDA_INFO"
	.sectionflags	@""
	.align	4


	//----- nvinfo : EIATTR_CUDA_API_VERSION
	.align		4
        /*0000*/ 	.byte	0x04, 0x37
        /*0002*/ 	.short	(.L_73 - .L_72)
.L_72:
        /*0004*/ 	.word	0x00000082


	//----- nvinfo : EIATTR_KPARAM_INFO
	.align		4
.L_73:
        /*0008*/ 	.byte	0x04, 0x17
        /*000a*/ 	.short	(.L_75 - .L_74)
.L_74:
        /*000c*/ 	.word	0x00000000
        /*0010*/ 	.short	0x0003
        /*0012*/ 	.short	0x0018
        /*0014*/ 	.byte	0x00, 0xf0, 0x11, 0x00


	//----- nvinfo : EIATTR_KPARAM_INFO
	.align		4
.L_75:
        /*0018*/ 	.byte	0x04, 0x17
        /*001a*/ 	.short	(.L_77 - .L_76)
.L_76:
        /*001c*/ 	.word	0x00000000
        /*0020*/ 	.short	0x0002
        /*0022*/ 	.short	0x0010
        /*0024*/ 	.byte	0x00, 0xf5, 0x21, 0x00


	//----- nvinfo : EIATTR_KPARAM_INFO
	.align		4
.L_77:
        /*0028*/ 	.byte	0x04, 0x17
        /*002a*/ 	.short	(.L_79 - .L_78)
.L_78:
        /*002c*/ 	.word	0x00000000
        /*0030*/ 	.short	0x0001
        /*0032*/ 	.short	0x0008
        /*0034*/ 	.byte	0x00, 0xf5, 0x21, 0x00


	//----- nvinfo : EIATTR_KPARAM_INFO
	.align		4
.L_79:
        /*0038*/ 	.byte	0x04, 0x17
        /*003a*/ 	.short	(.L_81 - .L_80)
.L_80:
        /*003c*/ 	.word	0x00000000
        /*0040*/ 	.short	0x0000
        /*0042*/ 	.short	0x0000
        /*0044*/ 	.byte	0x00, 0xf5, 0x21, 0x00


	//----- nvinfo : EIATTR_SPARSE_MMA_MASK
	.align		4
.L_81:
        /*0048*/ 	.byte	0x03, 0x50
        /*004a*/ 	.short	0x0000


	//----- nvinfo : EIATTR_MAXREG_COUNT
	.align		4
        /*004c*/ 	.byte	0x03, 0x1b
        /*004e*/ 	.short	0x00ff


	//----- nvinfo : EIATTR_MERCURY_ISA_VERSION
	.align		4
        /*0050*/ 	.byte	0x03, 0x5f
        /*0052*/ 	.short	0x0101


	//----- nvinfo : EIATTR_VRC_CTA_INIT_COUNT
	.align		4
        /*0054*/ 	.byte	0x02, 0x4a
	.zero		1
	.zero		1


	//----- nvinfo : EIATTR_EXIT_INSTR_OFFSETS
	.align		4
        /*0058*/ 	.byte	0x04, 0x1c
        /*005a*/ 	.short	(.L_83 - .L_82)


	//   ....[0]....
.L_82:
        /*005c*/ 	.word	0x00000070


	//   ....[1]....
        /*0060*/ 	.word	0x00000130


	//----- nvinfo : EIATTR_CBANK_PARAM_SIZE
	.align		4
.L_83:
        /*0064*/ 	.byte	0x03, 0x19
        /*0066*/ 	.short	0x001c


	//----- nvinfo : EIATTR_PARAM_CBANK
	.align		4
        /*0068*/ 	.byte	0x04, 0x0a
        /*006a*/ 	.short	(.L_85 - .L_84)
	.align		4
.L_84:
        /*006c*/ 	.word	index@(.nv.constant0.elementwise_sub)
        /*0070*/ 	.short	0x0380
        /*0072*/ 	.short	0x001c


	//----- nvinfo : EIATTR_SW_WAR
	.align		4
.L_85:
        /*0074*/ 	.byte	0x04, 0x36
        /*0076*/ 	.short	(.L_87 - .L_86)
.L_86:
        /*0078*/ 	.word	0x00000008
.L_87:


//--------------------- .nv.info.elementwise_sigmoid --------------------------
	.section	.nv.info.elementwise_sigmoid,"",@"SHT_CUDA_INFO"
	.sectionflags	@""
	.align	4


	//----- nvinfo : EIATTR_CUDA_API_VERSION
	.align		4
        /*0000*/ 	.byte	0x04, 0x37
        /*0002*/ 	.short	(.L_89 - .L_88)
.L_88:
        /*0004*/ 	.word	0x00000082


	//----- nvinfo : EIATTR_KPARAM_INFO
	.align		4
.L_89:
        /*0008*/ 	.byte	0x04, 0x17
        /*000a*/ 	.short	(.L_91 - .L_90)
.L_90:
        /*000c*/ 	.word	0x00000000
        /*0010*/ 	.short	0x0001
        /*0012*/ 	.short	0x0008
        /*0014*/ 	.byte	0x00, 0xf0, 0x11, 0x00


	//----- nvinfo : EIATTR_KPARAM_INFO
	.align		4
.L_91:
        /*0018*/ 	.byte	0x04, 0x17
        /*001a*/ 	.short	(.L_93 - .L_92)
.L_92:
        /*001c*/ 	.word	0x00000000
        /*0020*/ 	.short	0x0000
        /*0022*/ 	.short	0x0000
        /*0024*/ 	.byte	0x00, 0xf5, 0x21, 0x00


	//----- nvinfo : EIATTR_SPARSE_MMA_MASK
	.align		4
.L_93:
        /*0028*/ 	.byte	0x03, 0x50
        /*002a*/ 	.short	0x0000


	//----- nvinfo : EIATTR_MAXREG_COUNT
	.align		4
        /*002c*/ 	.byte	0x03, 0x1b
        /*002e*/ 	.short	0x00ff


	//----- nvinfo : EIATTR_MERCURY_ISA_VERSION
	.align		4
        /*0030*/ 	.byte	0x03, 0x5f
        /*0032*/ 	.short	0x0101


	//----- nvinfo : EIATTR_VRC_CTA_INIT_COUNT
	.align		4
        /*0034*/ 	.byte	0x02, 0x4a
	.zero		1
	.zero		1


	//----- nvinfo : EIATTR_EXIT_INSTR_OFFSETS
	.align		4
        /*0038*/ 	.byte	0x04, 0x1c
        /*003a*/ 	.short	(.L_95 - .L_94)


	//   ....[0]....
.L_94:
        /*003c*/ 	.word	0x00000070


	//   ....[1]....
        /*0040*/ 	.word	0x00000240


	//----- nvinfo : EIATTR_CRS_STACK_SIZE
	.align		4
.L_95:
        /*0044*/ 	.byte	0x04, 0x1e
        /*0046*/ 	.short	(.L_97 - .L_96)
.L_96:
        /*0048*/ 	.word	0x00000000


	//----- nvinfo : EIATTR_CBANK_PARAM_SIZE
	.align		4
.L_97:
        /*004c*/ 	.byte	0x03, 0x19
        /*004e*/ 	.short	0x000c


	//----- nvinfo : EIATTR_PARAM_CBANK
	.align		4
        /*0050*/ 	.byte	0x04, 0x0a
        /*0052*/ 	.short	(.L_99 - .L_98)
	.align		4
.L_98:
        /*0054*/ 	.word	index@(.nv.constant0.elementwise_sigmoid)
        /*0058*/ 	.short	0x0380
        /*005a*/ 	.short	0x000c


	//----- nvinfo : EIATTR_SW_WAR
	.align		4
.L_99:
        /*005c*/ 	.byte	0x04, 0x36
        /*005e*/ 	.short	(.L_101 - .L_100)
.L_100:
        /*0060*/ 	.word	0x00000008
.L_101:


//--------------------- .nv.info.transpose        --------------------------
	.section	.nv.info.transpose,"",@"SHT_CUDA_INFO"
	.sectionflags	@""
	.align	4


	//----- nvinfo : EIATTR_CUDA_API_VERSION
	.align		4
        /*0000*/ 	.byte	0x04, 0x37
        /*0002*/ 	.short	(.L_103 - .L_102)
.L_102:
        /*0004*/ 	.word	0x00000082


	//----- nvinfo : EIATTR_KPARAM_INFO
	.align		4
.L_103:
        /*0008*/ 	.byte	0x04, 0x17
        /*000a*/ 	.short	(.L_105 - .L_104)
.L_104:
        /*000c*/ 	.word	0x00000000
        /*0010*/ 	.short	0x0003
        /*0012*/ 	.short	0x0014
        /*0014*/ 	.byte	0x00, 0xf0, 0x11, 0x00


	//----- nvinfo : EIATTR_KPARAM_INFO
	.align		4
.L_105:
        /*0018*/ 	.byte	0x04, 0x17
        /*001a*/ 	.short	(.L_107 - .L_106)
.L_106:
        /*001c*/ 	.word	0x00000000
        /*0020*/ 	.short	0x0002
        /*0022*/ 	.short	0x0010
        /*0024*/ 	.byte	0x00, 0xf0, 0x11, 0x00


	//----- nvinfo : EIATTR_KPARAM_INFO
	.align		4
.L_107:
        /*0028*/ 	.byte	0x04, 0x17
        /*002a*/ 	.short	(.L_109 - .L_108)
.L_108:
        /*002c*/ 	.word	0x00000000
        /*0030*/ 	.short	0x0001
        /*0032*/ 	.short	0x0008
        /*0034*/ 	.byte	0x00, 0xf5, 0x21, 0x00


	//----- nvinfo : EIATTR_KPARAM_INFO
	.align		4
.L_109:
        /*0038*/ 	.byte	0x04, 0x17
        /*003a*/ 	.short	(.L_111 - .L_110)
.L_110:
        /*003c*/ 	.word	0x00000000
        /*0040*/ 	.short	0x0000
        /*0042*/ 	.short	0x0000
        /*0044*/ 	.byte	0x00, 0xf5, 0x21, 0x00


	//----- nvinfo : EIATTR_SPARSE_MMA_MASK
	.align		4
.L_111:
        /*0048*/ 	.byte	0x03, 0x50
        /*004a*/ 	.short	0x0000


	//----- nvinfo : EIATTR_MAXREG_COUNT
	.align		4
        /*004c*/ 	.byte	0x03, 0x1b
        /*004e*/ 	.short	0x00ff


	//----- nvinfo : EIATTR_MERCURY_ISA_VERSION
	.align		4
        /*0050*/ 	.byte	0x03, 0x5f
        /*0052*/ 	.short	0x0101


	//----- nvinfo : EIATTR_VRC_CTA_INIT_COUNT
	.align		4
        /*0054*/ 	.byte	0x02, 0x4a
	.zero		1
	.zero		1


	//----- nvinfo : EIATTR_EXIT_INSTR_OFFSETS
	.align		4
        /*0058*/ 	.byte	0x04, 0x1c
        /*005a*/ 	.short	(.L_113 - .L_112)


	//   ....[0]....
.L_112:
        /*005c*/ 	.word	0x000000c0


	//   ....[1]....
        /*0060*/ 	.word	0x00000160


	//----- nvinfo : EIATTR_CBANK_PARAM_SIZE
	.align		4
.L_113:
        /*0064*/ 	.byte	0x03, 0x19
        /*0066*/ 	.short	0x0018


	//----- nvinfo : EIATTR_PARAM_CBANK
	.align		4
        /*0068*/ 	.byte	0x04, 0x0a
        /*006a*/ 	.short	(.L_115 - .L_114)
	.align		4
.L_114:
        /*006c*/ 	.word	index@(.nv.constant0.transpose)
        /*0070*/ 	.short	0x0380
        /*0072*/ 	.short	0x0018


	//----- nvinfo : EIATTR_SW_WAR
	.align		4
.L_115:
        /*0074*/ 	.byte	0x04, 0x36
        /*0076*/ 	.short	(.L_117 - .L_116)
.L_116:
        /*0078*/ 	.word	0x00000008
.L_117:


//--------------------- .nv.info.matmul           --------------------------
	.section	.nv.info.matmul,"",@"SHT_CUDA_INFO"
	.sectionflags	@""
	.align	4


	//----- nvinfo : EIATTR_CUDA_API_VERSION
	.align		4
        /*0000*/ 	.byte	0x04, 0x37
        /*0002*/ 	.short	(.L_119 - .L_118)
.L_118:
        /*0004*/ 	.word	0x00000082


	//----- nvinfo : EIATTR_KPARAM_INFO
	.align		4
.L_119:
        /*0008*/ 	.byte	0x04, 0x17
        /*000a*/ 	.short	(.L_121 - .L_120)
.L_120:
        /*000c*/ 	.word	0x00000000
        /*0010*/ 	.short	0x0005
        /*0012*/ 	.short	0x0020
        /*0014*/ 	.byte	0x00, 0xf0, 0x11, 0x00


	//----- nvinfo : EIATTR_KPARAM_INFO
	.align		4
.L_121:
        /*0018*/ 	.byte	0x04, 0x17
        /*001a*/ 	.short	(.L_123 - .L_122)
.L_122:
        /*001c*/ 	.word	0x00000000
        /*0020*/ 	.short	0x0004
        /*0022*/ 	.short	0x001c
        /*0024*/ 	.byte	0x00, 0xf0, 0x11, 0x00


	//----- nvinfo : EIATTR_KPARAM_INFO
	.align		4
.L_123:
        /*0028*/ 	.byte	0x04, 0x17
        /*002a*/ 	.short	(.L_125 - .L_124)
.L_124:
        /*002c*/ 	.word	0x00000000
        /*0030*/ 	.short	0x0003
        /*0032*/ 	.short	0x0018
        /*0034*/ 	.byte	0x00, 0xf0, 0x11, 0x00


	//----- nvinfo : EIATTR_KPARAM_INFO
	.align		4
.L_125:
        /*0038*/ 	.byte	0x04, 0x17
        /*003a*/ 	.short	(.L_127 - .L_126)
.L_126:
        /*003c*/ 	.word	0x00000000
        /*0040*/ 	.short	0x0002
        /*0042*/ 	.short	0x0010
        /*0044*/ 	.byte	0x00, 0xf5, 0x21, 0x00


	//----- nvinfo : EIATTR_KPARAM_INFO
	.align		4
.L_127:
        /*0048*/ 	.byte	0x04, 0x17
        /*004a*/ 	.short	(.L_129 - .L_128)
.L_128:
        /*004c*/ 	.word	0x00000000
        /*0050*/ 	.short	0x0001
        /*0052*/ 	.short	0x0008
        /*0054*/ 	.byte	0x00, 0xf5, 0x21, 0x00


	//----- nvinfo : EIATTR_KPARAM_INFO
	.align		4
.L_129:
        /*0058*/ 	.byte	0x04, 0x17
        /*005a*/ 	.short	(.L_131 - .L_130)
.L_130:
        /*005c*/ 	.word	0x00000000
        /*0060*/ 	.short	0x0000
        /*0062*/ 	.short	0x0000
        /*0064*/ 	.byte	0x00, 0xf5, 0x21, 0x00


	//----- nvinfo : EIATTR_SPARSE_MMA_MASK
	.align		4
.L_131:
        /*0068*/ 	.byte	0x03, 0x50
        /*006a*/ 	.short	0x0000


	//----- nvinfo : EIATTR_MAXREG_COUNT
	.align		4
        /*006c*/ 	.byte	0x03, 0x1b
        /*006e*/ 	.short	0x00ff


	//----- nvinfo : EIATTR_MERCURY_ISA_VERSION
	.align		4
        /*0070*/ 	.byte	0x03, 0x5f
        /*0072*/ 	.short	0x0101


	//----- nvinfo : EIATTR_VRC_CTA_INIT_COUNT
	.align		4
        /*0074*/ 	.byte	0x02, 0x4a
	.zero		1
	.zero		1


	//----- nvinfo : EIATTR_EXIT_INSTR_OFFSETS
	.align		4
        /*0078*/ 	.byte	0x04, 0x1c
        /*007a*/ 	.short	(.L_133 - .L_132)


	//   ....[0]....
.L_132:
        /*007c*/ 	.word	0x000000d0


	//   ....[1]....
        /*0080*/ 	.word	0x000008f0


	//----- nvinfo : EIATTR_CBANK_PARAM_SIZE
	.align		4
.L_133:
        /*0084*/ 	.byte	0x03, 0x19
        /*0086*/ 	.short	0x0024


	//----- nvinfo : EIATTR_PARAM_CBANK
	.align		4
        /*0088*/ 	.byte	0x04, 0x0a
        /*008a*/ 	.short	(.L_135 - .L_134)
	.align		4
.L_134:
        /*008c*/ 	.word	index@(.nv.constant0.matmul)
        /*0090*/ 	.short	0x0380
        /*0092*/ 	.short	0x0024


	//----- nvinfo : EIATTR_SW_WAR
	.align		4
.L_135:
        /*0094*/ 	.byte	0x04, 0x36
        /*0096*/ 	.short	(.L_137 - .L_136)
.L_136:
        /*0098*/ 	.word	0x00000008
.L_137:


//--------------------- .nv.callgraph             --------------------------
	.section	.nv.callgraph,"",@"SHT_CUDA_CALLGRAPH"
	.align	4
	.sectionentsize	8
	.align		4
        /*0000*/ 	.word	0x00000000
	.align		4
        /*0004*/ 	.word	0xffffffff
	.align		4
        /*0008*/ 	.word	0x00000000
	.align		4
        /*000c*/ 	.word	0xfffffffe
	.align		4
        /*0010*/ 	.word	0x00000000
	.align		4
        /*0014*/ 	.word	0xfffffffd
	.align		4
        /*0018*/ 	.word	0x00000000
	.align		4
        /*001c*/ 	.word	0xfffffffc


//--------------------- .text.dot_product         --------------------------
	.section	.text.dot_product,"ax",@progbits
	.align	128
        .global         dot_product
        .type           dot_product,@function
        .size           dot_product,(.L_x_23 - dot_product)
        .other          dot_product,@"STO_CUDA_ENTRY STV_DEFAULT"
dot_product:
.text.dot_product:
[----:B------:R-:W-:Y:S01]  /*0000*/  LDC R1, c[0x0][0x37c] ;  /* 0x0000df00ff017b82 */ /* 0x000fe20000000800 */
[----:B------:R-:W0:Y:S01]  /*0010*/  S2R R12, SR_TID.X ;  /* 0x00000000000c7919 */ /* 0x000e220000002100 */
[----:B------:R-:W1:Y:S01]  /*0020*/  LDCU UR4, c[0x0][0x360] ;  /* 0x00006c00ff0477ac */ /* 0x000e620008000800 */
[----:B------:R-:W-:Y:S01]  /*0030*/  BSSY.RECONVERGENT B0, `(.L_x_0) ;  /* 0x0000016000007945 */ /* 0x000fe20003800200 */
[----:B------:R-:W-:Y:S01]  /*0040*/  IMAD.MOV.U32 R11, RZ, RZ, RZ ;  /* 0x000000ffff0b7224 */ /* 0x000fe200078e00ff */
[----:B------:R-:W0:Y:S01]  /*0050*/  S2R R13, SR_CTAID.X ;  /* 0x00000000000d7919 */ /* 0x000e220000002500 */
[----:B------:R-:W2:Y:S01]  /*0060*/  LDCU UR5, c[0x0][0x398] ;  /* 0x00007300ff0577ac */ /* 0x000ea20008000800 */
[----:B------:R-:W3:Y:S01]  /*0070*/  LDCU.64 UR6, c[0x0][0x358] ;  /* 0x00006b00ff0677ac */ /* 0x000ee20008000a00 */
[----:B-1----:R-:W-:Y:S02]  /*0080*/  IMAD.U32 R10, RZ, RZ, UR4 ;  /* 0x00000004ff0a7e24 */ /* 0x002fe4000f8e00ff */
[----:B0-----:R-:W-:-:S05]  /*0090*/  IMAD R0, R13, UR4, R12 ;  /* 0x000000040d007c24 */ /* 0x001fca000f8e020c */
[----:B--2---:R-:W-:-:S13]  /*00a0*/  ISETP.GE.AND P0, PT, R0, UR5, PT ;  /* 0x0000000500007c0c */ /* 0x004fda000bf06270 */
[----:B---3--:R-:W-:Y:S05]  /*00b0*/  @P0 BRA `(.L_x_1) ;  /* 0x0000000000340947 */ /* 0x008fea0003800000 */
[----:B------:R-:W0:Y:S01]  /*00c0*/  LDC.64 R6, c[0x0][0x380] ;  /* 0x0000e000ff067b82 */ /* 0x000e220000000a00 */
[----:B------:R-:W1:Y:S01]  /*00d0*/  LDCU UR4, c[0x0][0x370] ;  /* 0x00006e00ff0477ac */ /* 0x000e620008000800 */
[----:B------:R-:W-:-:S06]  /*00e0*/  HFMA2 R11, -RZ, RZ, 0, 0 ;  /* 0x00000000ff0b7431 */ /* 0x000fcc00000001ff */
[----:B------:R-:W2:Y:S01]  /*00f0*/  LDC.64 R8, c[0x0][0x388] ;  /* 0x0000e200ff087b82 */ /* 0x000ea20000000a00 */
[----:B-1----:R-:W-:-:S07]  /*0100*/  IMAD R15, R10, UR4, RZ ;  /* 0x000000040a0f7c24 */ /* 0x002fce000f8e02ff */
.L_x_2:
[----:B0-----:R-:W-:-:S04]  /*0110*/  IMAD.WIDE R2, R0, 0x4, R6 ;  /* 0x0000000400027825 */ /* 0x001fc800078e0206 */
[----:B--2---:R-:W-:Y:S02]  /*0120*/  IMAD.WIDE R4, R0, 0x4, R8 ;  /* 0x0000000400047825 */ /* 0x004fe400078e0208 */
[----:B------:R-:W2:Y:S04]  /*0130*/  LDG.E R2, desc[UR6][R2.64] ;  /* 0x0000000602027981 */ /* 0x000ea8000c1e1900 */
[----:B------:R-:W2:Y:S01]  /*0140*/  LDG.E R4, desc[UR6][R4.64] ;  /* 0x0000000604047981 */ /* 0x000ea2000c1e1900 */
[----:B------:R-:W-:-:S05]  /*0150*/  IMAD.IADD R0, R15, 0x1, R0 ;  /* 0x000000010f007824 */ /* 0x000fca00078e0200 */
[----:B------:R-:W-:Y:S01]  /*0160*/  ISETP.GE.AND P0, PT, R0, UR5, PT ;  /* 0x0000000500007c0c */ /* 0x000fe2000bf06270 */
[----:B--2---:R-:W-:-:S12]  /*0170*/  FFMA R11, R2, R4, R11 ;  /* 0x00000004020b7223 */ /* 0x004fd8000000000b */
[----:B------:R-:W-:Y:S05]  /*0180*/  @!P0 BRA `(.L_x_2) ;  /* 0xfffffffc00e08947 */ /* 0x000fea000383ffff */
.L_x_1:
[----:B------:R-:W-:Y:S05]  /*0190*/  BSYNC.RECONVERGENT B0 ;  /* 0x0000000000007941 */ /* 0x000fea0003800200 */
.L_x_0:
[----:B------:R-:W0:Y:S01]  /*01a0*/  S2UR UR5, SR_CgaCtaId ;  /* 0x00000000000579c3 */ /* 0x000e220000008800 */
[----:B------:R-:W-:Y:S01]  /*01b0*/  UMOV UR4, 0x400 ;  /* 0x0000040000047882 */ /* 0x000fe20000000000 */
[----:B------:R-:W-:Y:S02]  /*01c0*/  ISETP.GE.U32.AND P1, PT, R10, 0x2, PT ;  /* 0x000000020a00780c */ /* 0x000fe40003f26070 */
[----:B------:R-:W-:Y:S01]  /*01d0*/  ISETP.NE.AND P0, PT, R12, RZ, PT ;  /* 0x000000ff0c00720c */ /* 0x000fe20003f05270 */
[----:B0-----:R-:W-:-:S06]  /*01e0*/  ULEA UR4, UR5, UR4, 0x18 ;  /* 0x0000000405047291 */ /* 0x001fcc000f8ec0ff */
[----:B------:R-:W-:-:S05]  /*01f0*/  LEA R0, R12, UR4, 0x2 ;  /* 0x000000040c007c11 */ /* 0x000fca000f8e10ff */
[----:B------:R0:W-:Y:S01]  /*0200*/  STS [R0], R11 ;  /* 0x0000000b00007388 */ /* 0x0001e20000000800 */
[----:B------:R-:W-:Y:S06]  /*0210*/  BAR.SYNC.DEFER_BLOCKING 0x0 ;  /* 0x0000000000007b1d */ /* 0x000fec0000010000 */
[----:B------:R-:W-:Y:S05]  /*0220*/  @!P1 BRA `(.L_x_3) ;  /* 0x00000000002c9947 */ /* 0x000fea0003800000 */
.L_x_4:
[----:B------:R-:W-:-:S04]  /*0230*/  SHF.R.U32.HI R5, RZ, 0x1, R10 ;  /* 0x00000001ff057819 */ /* 0x000fc8000001160a */
[----:B------:R-:W-:-:S13]  /*0240*/  ISETP.GE.U32.AND P1, PT, R12, R5, PT ;  /* 0x000000050c00720c */ /* 0x000fda0003f26070 */
[----:B------:R-:W-:Y:S01]  /*0250*/  @!P1 LEA R2, R5, R0, 0x2 ;  /* 0x0000000005029211 */ /* 0x000fe200078e10ff */
[----:B------:R-:W-:Y:S05]  /*0260*/  @!P1 LDS R3, [R0] ;  /* 0x0000000000039984 */ /* 0x000fea0000000800 */
[----:B------:R-:W1:Y:S02]  /*0270*/  @!P1 LDS R2, [R2] ;  /* 0x0000000002029984 */ /* 0x000e640000000800 */
[----:B-1----:R-:W-:-:S05]  /*0280*/  @!P1 FADD R3, R2, R3 ;  /* 0x0000000302039221 */ /* 0x002fca0000000000 */
[----:B------:R1:W-:Y:S01]  /*0290*/  @!P1 STS [R0], R3 ;  /* 0x0000000300009388 */ /* 0x0003e20000000800 */
[----:B------:R-:W-:Y:S01]  /*02a0*/  BAR.SYNC.DEFER_BLOCKING 0x0 ;  /* 0x0000000000007b1d */ /* 0x000fe20000010000 */
[----:B------:R-:W-:Y:S02]  /*02b0*/  ISETP.GT.U32.AND P1, PT, R10, 0x3, PT ;  /* 0x000000030a00780c */ /* 0x000fe40003f24070 */
[----:B------:R-:W-:-:S11]  /*02c0*/  MOV R10, R5 ;  /* 0x00000005000a7202 */ /* 0x000fd60000000f00 */
[----:B-1----:R-:W-:Y:S05]  /*02d0*/  @P1 BRA `(.L_x_4) ;  /* 0xfffffffc00d41947 */ /* 0x002fea000383ffff */
.L_x_3:
[----:B------:R-:W-:Y:S05]  /*02e0*/  @P0 EXIT ;  /* 0x000000000000094d */ /* 0x000fea0003800000 */
[----:B------:R-:W1:Y:S01]  /*02f0*/  S2UR UR5, SR_CgaCtaId ;  /* 0x00000000000579c3 */ /* 0x000e620000008800 */
[----:B------:R-:W-:-:S07]  /*0300*/  UMOV UR4, 0x400 ;  /* 0x0000040000047882 */ /* 0x000fce0000000000 */
[----:B------:R-:W2:Y:S01]  /*0310*/  LDC.64 R2, c[0x0][0x390] ;  /* 0x0000e400ff027b82 */ /* 0x000ea20000000a00 */
[----:B-1----:R-:W-:Y:S01]  /*0320*/  ULEA UR4, UR5, UR4, 0x18 ;  /* 0x0000000405047291 */ /* 0x002fe2000f8ec0ff */
[----:B--2---:R-:W-:-:S08]  /*0330*/  IMAD.WIDE.U32 R2, R13, 0x4, R2 ;  /* 0x000000040d027825 */ /* 0x004fd000078e0002 */
[----:B------:R-:W1:Y:S04]  /*0340*/  LDS R5, [UR4] ;  /* 0x00000004ff057984 */ /* 0x000e680008000800 */
[----:B-1----:R-:W-:Y:S01]  /*0350*/  STG.E desc[UR6][R2.64], R5 ;  /* 0x0000000502007986 */ /* 0x002fe2000c101906 */
[----:B------:R-:W-:Y:S05]  /*0360*/  EXIT ;  /* 0x000000000000794d */ /* 0x000fea0003800000 */
.L_x_5:
[----:B------:R-:W-:-:S00]  /*0370*/  BRA `(.L_x_5) ;  /* 0xfffffffc00fc7947 */ /* 0x000fc0000383ffff */
[----:B------:R-:W-:-:S00]  /*0380*/  NOP ;  /* 0x0000000000007918 */ /* 0x000fc00000000000 */
[----:B------:R-:W-:-:S00]  /*0390*/  NOP ;  /* 0x0000000000007918 */ /* 0x000fc00000000000 */
[----:B------:R-:W-:-:S00]  /*03a0*/  NOP ;  /* 0x0000000000007918 */ /* 0x000fc00000000000 */
[----:B------:R-:W-:-:S00]  /*03b0*/  NOP ;  /* 0x0000000000007918 */ /* 0x000fc00000000000 */
[----:B------:R-:W-:-:S00]  /*03c0*/  NOP ;  /* 0x0000000000007918 */ /* 0x000fc00000000000 */
[----:B------:R-:W-:-:S00]  /*03d0*/  NOP ;  /* 0x0000000000007918 */ /* 0x000fc00000000000 */
[----:B------:R-:W-:-:S00]  /*03e0*/  NOP ;  /* 0x0000000000007918 */ /* 0x000fc00000000000 */
[----:B------:R-:W-:-:S00]  /*03f0*/  NOP ;  /* 0x0000000000007918 */ /* 0x000fc00000000000 */
.L_x_23:


//--------------------- .text.axpy                --------------------------
	.section	.text.axpy,"ax",@progbits
	.align	128
        .global         axpy
        .type           axpy,@function
        .size           axpy,(.L_x_24 - axpy)
        .other          axpy,@"STO_CUDA_ENTRY STV_DEFAULT"
axpy:
.text.axpy:
[----:B------:R-:W-:Y:S01]  /*0000*/  LDC R1, c[0x0][0x37c] ;  /* 0x0000df00ff017b82 */ /* 0x000fe20000000800 */
[----:B------:R-:W0:Y:S07]  /*0010*/  S2R R0, SR_TID.X ;  /* 0x0000000000007919 */ /* 0x000e2e0000002100 */
[----:B------:R-:W0:Y:S01]  /*0020*/  S2UR UR4, SR_CTAID.X ;  /* 0x00000000000479c3 */ /* 0x000e220000002500 */
[----:B------:R-:W1:Y:S07]  /*0030*/  LDCU UR5, c[0x0][0x398] ;  /* 0x00007300ff0577ac */ /* 0x000e6e0008000800 */
[----:B------:R-:W0:Y:S02]  /*0040*/  LDC R7, c[0x0][0x360] ;  /* 0x0000d800ff077b82 */ /* 0x000e240000000800 */
[----:B0-----:R-:W-:-:S05]  /*0050*/  IMAD R7, R7, UR4, R0 ;  /* 0x0000000407077c24 */ /* 0x001fca000f8e0200 */
[----:B-1----:R-:W-:-:S13]  /*0060*/  ISETP.GE.AND P0, PT, R7, UR5, PT ;  /* 0x0000000507007c0c */ /* 0x002fda000bf06270 */
[----:B------:R-:W-:Y:S05]  /*0070*/  @P0 EXIT ;  /* 0x000000000000094d */ /* 0x000fea0003800000 */
[----:B------:R-:W0:Y:S01]  /*0080*/  LDC.64 R2, c[0x0][0x388] ;  /* 0x0000e200ff027b82 */ /* 0x000e220000000a00 */
[----:B------:R-:W1:Y:S01]  /*0090*/  LDCU.64 UR4, c[0x0][0x358] ;  /* 0x00006b00ff0477ac */ /* 0x000e620008000a00 */
[----:B------:R-:W2:Y:S06]  /*00a0*/  LDCU UR6, c[0x0][0x380] ;  /* 0x00007000ff0677ac */ /* 0x000eac0008000800 */
[----:B------:R-:W3:Y:S01]  /*00b0*/  LDC.64 R4, c[0x0][0x390] ;  /* 0x0000e400ff047b82 */ /* 0x000ee20000000a00 */
[----:B0-----:R-:W-:-:S06]  /*00c0*/  IMAD.WIDE R2, R7, 0x4, R2 ;  /* 0x0000000407027825 */ /* 0x001fcc00078e0202 */
[----:B-1----:R-:W2:Y:S01]  /*00d0*/  LDG.E R2, desc[UR4][R2.64] ;  /* 0x0000000402027981 */ /* 0x002ea2000c1e1900 */
[----:B---3--:R-:W-:-:S05]  /*00e0*/  IMAD.WIDE R4, R7, 0x4, R4 ;  /* 0x0000000407047825 */ /* 0x008fca00078e0204 */
[----:B------:R-:W2:Y:S02]  /*00f0*/  LDG.E R7, desc[UR4][R4.64] ;  /* 0x0000000404077981 */ /* 0x000ea4000c1e1900 */
[----:B--2---:R-:W-:-:S05]  /*0100*/  FFMA R7, R2, UR6, R7 ;  /* 0x0000000602077c23 */ /* 0x004fca0008000007 */
[----:B------:R-:W-:Y:S01]  /*0110*/  STG.E desc[UR4][R4.64], R7 ;  /* 0x0000000704007986 */ /* 0x000fe2000c101904 */
[----:B------:R-:W-:Y:S05]  /*0120*/  EXIT ;  /* 0x000000000000794d */ /* 0x000fea0003800000 */
.L_x_6:
        /* <DEDUP_REMOVED lines=13> */
.L_x_24:


//--------------------- .text.elementwise_sub     --------------------------
	.section	.text.elementwise_sub,"ax",@progbits
	.align	128
        .global         elementwise_sub
        .type           elementwise_sub,@function
        .size           elementwise_sub,(.L_x_25 - elementwise_sub)
        .other          elementwise_sub,@"STO_CUDA_ENTRY STV_DEFAULT"
elementwise_sub:
.text.elementwise_sub:
        /* <DEDUP_REMOVED lines=9> */
[----:B------:R-:W1:Y:S07]  /*0090*/  LDCU.64 UR4, c[0x0][0x358] ;  /* 0x00006b00ff0477ac */ /* 0x000e6e0008000a00 */
[----:B------:R-:W2:Y:S08]  /*00a0*/  LDC.64 R4, c[0x0][0x388] ;  /* 0x0000e200ff047b82 */ /* 0x000eb00000000a00 */
[----:B------:R-:W3:Y:S01]  /*00b0*/  LDC.64 R6, c[0x0][0x390] ;  /* 0x0000e400ff067b82 */ /* 0x000ee20000000a00 */
[----:B0-----:R-:W-:-:S06]  /*00c0*/  IMAD.WIDE R2, R9, 0x4, R2 ;  /* 0x0000000409027825 */ /* 0x001fcc00078e0202 */
[----:B-1----:R-:W4:Y:S01]  /*00d0*/  LDG.E R2, desc[UR4][R2.64] ;  /* 0x0000000402027981 */ /* 0x002f22000c1e1900 */
[----:B--2---:R-:W-:-:S06]  /*00e0*/  IMAD.WIDE R4, R9, 0x4, R4 ;  /* 0x0000000409047825 */ /* 0x004fcc00078e0204 */
[----:B------:R-:W4:Y:S01]  /*00f0*/  LDG.E R5, desc[UR4][R4.64] ;  /* 0x0000000404057981 */ /* 0x000f22000c1e1900 */
[----:B---3--:R-:W-:-:S04]  /*0100*/  IMAD.WIDE R6, R9, 0x4, R6 ;  /* 0x0000000409067825 */ /* 0x008fc800078e0206 */
[----:B----4-:R-:W-:-:S05]  /*0110*/  FADD R9, R2, -R5 ;  /* 0x8000000502097221 */ /* 0x010fca0000000000 */
[----:B------:R-:W-:Y:S01]  /*0120*/  STG.E desc[UR4][R6.64], R9 ;  /* 0x0000000906007986 */ /* 0x000fe2000c101904 */
[----:B------:R-:W-:Y:S05]  /*0130*/  EXIT ;  /* 0x000000000000794d */ /* 0x000fea0003800000 */
.L_x_7:
        /* <DEDUP_REMOVED lines=12> */
.L_x_25:


//--------------------- .text.elementwise_sigmoid --------------------------
	.section	.text.elementwise_sigmoid,"ax",@progbits
	.align	128
        .global         elementwise_sigmoid
        .type           elementwise_sigmoid,@function
        .size           elementwise_sigmoid,(.L_x_22 - elementwise_sigmoid)
        .other          elementwise_sigmoid,@"STO_CUDA_ENTRY STV_DEFAULT"
elementwise_sigmoid:
.text.elementwise_sigmoid:
        /* <DEDUP_REMOVED lines=10> */
[----:B0-----:R-:W-:-:S05]  /*00a0*/  IMAD.WIDE R4, R3, 0x4, R4 ;  /* 0x0000000403047825 */ /* 0x001fca00078e0204 */
[----:B-1----:R-:W2:Y:S01]  /*00b0*/  LDG.E R0, desc[UR4][R4.64] ;  /* 0x0000000404007981 */ /* 0x002ea2000c1e1900 */
[----:B------:R-:W-:Y:S01]  /*00c0*/  IMAD.MOV.U32 R3, RZ, RZ, 0x3bbb989d ;  /* 0x3bbb989dff037424 */ /* 0x000fe200078e00ff */
[----:B------:R-:W-:Y:S01]  /*00d0*/  BSSY.RECONVERGENT B0, `(.L_x_8) ;  /* 0x0000015000007945 */ /* 0x000fe20003800200 */
[----:B------:R-:W-:Y:S02]  /*00e0*/  IMAD.MOV.U32 R7, RZ, RZ, 0x437c0000 ;  /* 0x437c0000ff077424 */ /* 0x000fe400078e00ff */
[----:B--2---:R-:W-:-:S04]  /*00f0*/  FFMA.SAT R2, R0, -R3, 0.5 ;  /* 0x3f00000000027423 */ /* 0x004fc80000002803 */
[----:B------:R-:W-:-:S04]  /*0100*/  FFMA.RM R2, R2, R7, 12582913 ;  /* 0x4b40000102027423 */ /* 0x000fc80000004007 */
[C---:B------:R-:W-:Y:S01]  /*0110*/  FADD R3, R2.reuse, -12583039 ;  /* 0xcb40007f02037421 */ /* 0x040fe20000000000 */
[----:B------:R-:W-:-:S03]  /*0120*/  SHF.L.U32 R2, R2, 0x17, RZ ;  /* 0x0000001702027819 */ /* 0x000fc600000006ff */
[----:B------:R-:W-:-:S04]  /*0130*/  FFMA R3, R0, -1.4426950216293334961, -R3 ;  /* 0xbfb8aa3b00037823 */ /* 0x000fc80000000803 */
[----:B------:R-:W-:-:S06]  /*0140*/  FFMA R3, R0, -1.925963033500011079e-08, R3 ;  /* 0xb2a5706000037823 */ /* 0x000fcc0000000003 */
[----:B------:R-:W0:Y:S02]  /*0150*/  MUFU.EX2 R3, R3 ;  /* 0x0000000300037308 */ /* 0x000e240000000800 */
[----:B0-----:R-:W-:-:S04]  /*0160*/  FFMA R0, R2, R3, 1 ;  /* 0x3f80000002007423 */ /* 0x001fc80000000003 */
[----:B------:R-:W-:-:S05]  /*0170*/  VIADD R2, R0, 0x1800000 ;  /* 0x0180000000027836 */ /* 0x000fca0000000000 */
[----:B------:R-:W-:-:S04]  /*0180*/  LOP3.LUT R2, R2, 0x7f800000, RZ, 0xc0, !PT ;  /* 0x7f80000002027812 */ /* 0x000fc800078ec0ff */
[----:B------:R-:W-:-:S13]  /*0190*/  ISETP.GT.U32.AND P0, PT, R2, 0x1ffffff, PT ;  /* 0x01ffffff0200780c */ /* 0x000fda0003f04070 */
[----:B------:R-:W-:Y:S05]  /*01a0*/  @P0 BRA `(.L_x_9) ;  /* 0x00000000000c0947 */ /* 0x000fea0003800000 */
[----:B------:R-:W-:-:S07]  /*01b0*/  MOV R6, 0x1d0 ;  /* 0x000001d000067802 */ /* 0x000fce0000000f00 */
[----:B------:R-:W-:Y:S05]  /*01c0*/  CALL.REL.NOINC `($__internal_0_$__cuda_sm20_rcp_rn_f32_slowpath) ;  /* 0x0000000000207944 */ /* 0x000fea0003c00000 */
[----:B------:R-:W-:Y:S05]  /*01d0*/  BRA `(.L_x_10) ;  /* 0x0000000000107947 */ /* 0x000fea0003800000 */
.L_x_9:
[----:B------:R-:W0:Y:S02]  /*01e0*/  MUFU.RCP R3, R0 ;  /* 0x0000000000037308 */ /* 0x000e240000001000 */
[----:B0-----:R-:W-:-:S04]  /*01f0*/  FFMA R2, R0, R3, -1 ;  /* 0xbf80000000027423 */ /* 0x001fc80000000003 */
[----:B------:R-:W-:-:S04]  /*0200*/  FADD.FTZ R2, -R2, -RZ ;  /* 0x800000ff02027221 */ /* 0x000fc80000010100 */
[----:B------:R-:W-:-:S07]  /*0210*/  FFMA R3, R3, R2, R3 ;  /* 0x0000000203037223 */ /* 0x000fce0000000003 */
.L_x_10:
[----:B------:R-:W-:Y:S05]  /*0220*/  BSYNC.RECONVERGENT B0 ;  /* 0x0000000000007941 */ /* 0x000fea0003800200 */
.L_x_8:
[----:B------:R-:W-:Y:S01]  /*0230*/  STG.E desc[UR4][R4.64], R3 ;  /* 0x0000000304007986 */ /* 0x000fe2000c101904 */
[----:B------:R-:W-:Y:S05]  /*0240*/  EXIT ;  /* 0x000000000000794d */ /* 0x000fea0003800000 */
        .weak           $__internal_0_$__cuda_sm20_rcp_rn_f32_slowpath
        .type           $__internal_0_$__cuda_sm20_rcp_rn_f32_slowpath,@function
        .size           $__internal_0_$__cuda_sm20_rcp_rn_f32_slowpath,(.L_x_22 - $__internal_0_$__cuda_sm20_rcp_rn_f32_slowpath)
$__internal_0_$__cuda_sm20_rcp_rn_f32_slowpath:
[----:B------:R-:W-:Y:S01]  /*0250*/  IMAD.SHL.U32 R2, R0, 0x2, RZ ;  /* 0x0000000200027824 */ /* 0x000fe200078e00ff */
[----:B------:R-:W-:Y:S04]  /*0260*/  BSSY.RECONVERGENT B1, `(.L_x_11) ;  /* 0x0000030000017945 */ /* 0x000fe80003800200 */
[----:B------:R-:W-:-:S04]  /*0270*/  SHF.R.U32.HI R2, RZ, 0x18, R2 ;  /* 0x00000018ff027819 */ /* 0x000fc80000011602 */
[----:B------:R-:W-:-:S13]  /*0280*/  ISETP.NE.U32.AND P0, PT, R2, RZ, PT ;  /* 0x000000ff0200720c */ /* 0x000fda0003f05070 */
[----:B------:R-:W-:Y:S05]  /*0290*/  @P0 BRA `(.L_x_12) ;  /* 0x0000000000280947 */ /* 0x000fea0003800000 */
[----:B------:R-:W-:-:S04]  /*02a0*/  SHF.L.U32 R2, R0, 0x1, RZ ;  /* 0x0000000100027819 */ /* 0x000fc800000006ff */
[----:B------:R-:W-:-:S13]  /*02b0*/  ISETP.NE.AND P0, PT, R2, RZ, PT ;  /* 0x000000ff0200720c */ /* 0x000fda0003f05270 */
[----:B------:R-:W-:Y:S01]  /*02c0*/  @P0 FFMA R7, R0, 1.84467440737095516160e+19, RZ ;  /* 0x5f80000000070823 */ /* 0x000fe200000000ff */
[----:B------:R-:W-:Y:S08]  /*02d0*/  @!P0 MUFU.RCP R3, R0 ;  /* 0x0000000000038308 */ /* 0x000ff00000001000 */
[----:B------:R-:W0:Y:S02]  /*02e0*/  @P0 MUFU.RCP R2, R7 ;  /* 0x0000000700020308 */ /* 0x000e240000001000 */
[----:B0-----:R-:W-:-:S04]  /*02f0*/  @P0 FFMA R8, R7, R2, -1 ;  /* 0xbf80000007080423 */ /* 0x001fc80000000002 */
[----:B------:R-:W-:-:S04]  /*0300*/  @P0 FADD.FTZ R9, -R8, -RZ ;  /* 0x800000ff08090221 */ /* 0x000fc80000010100 */
[----:B------:R-:W-:-:S04]  /*0310*/  @P0 FFMA R2, R2, R9, R2 ;  /* 0x0000000902020223 */ /* 0x000fc80000000002 */
[----:B------:R-:W-:Y:S01]  /*0320*/  @P0 FFMA R3, R2, 1.84467440737095516160e+19, RZ ;  /* 0x5f80000002030823 */ /* 0x000fe200000000ff */
[----:B------:R-:W-:Y:S06]  /*0330*/  BRA `(.L_x_13) ;  /* 0x0000000000887947 */ /* 0x000fec0003800000 */
.L_x_12:
[----:B------:R-:W-:-:S05]  /*0340*/  VIADD R3, R2, 0xffffff03 ;  /* 0xffffff0302037836 */ /* 0x000fca0000000000 */
[----:B------:R-:W-:-:S13]  /*0350*/  ISETP.GT.U32.AND P0, PT, R3, 0x1, PT ;  /* 0x000000010300780c */ /* 0x000fda0003f04070 */
[----:B------:R-:W-:Y:S05]  /*0360*/  @P0 BRA `(.L_x_14) ;  /* 0x0000000000780947 */ /* 0x000fea0003800000 */
[----:B------:R-:W-:Y:S01]  /*0370*/  LOP3.LUT R7, R0, 0x7fffff, RZ, 0xc0, !PT ;  /* 0x007fffff00077812 */ /* 0x000fe200078ec0ff */
[----:B------:R-:W-:-:S03]  /*0380*/  IMAD.MOV.U32 R12, RZ, RZ, 0x3 ;  /* 0x00000003ff0c7424 */ /* 0x000fc600078e00ff */
[----:B------:R-:W-:Y:S02]  /*0390*/  LOP3.LUT R7, R7, 0x3f800000, RZ, 0xfc, !PT ;  /* 0x3f80000007077812 */ /* 0x000fe400078efcff */
[----:B------:R-:W-:Y:S02]  /*03a0*/  SHF.L.U32 R11, R12, R3, RZ ;  /* 0x000000030c0b7219 */ /* 0x000fe400000006ff */
[----:B------:R-:W0:Y:S02]  /*03b0*/  MUFU.RCP R8, R7 ;  /* 0x0000000700087308 */ /* 0x000e240000001000 */
[----:B0-----:R-:W-:-:S04]  /*03c0*/  FFMA R9, R7, R8, -1 ;  /* 0xbf80000007097423 */ /* 0x001fc80000000008 */
[----:B------:R-:W-:-:S04]  /*03d0*/  FADD.FTZ R9, -R9, -RZ ;  /* 0x800000ff09097221 */ /* 0x000fc80000010100 */
[CCC-:B------:R-:W-:Y:S01]  /*03e0*/  FFMA.RM R10, R8.reuse, R9.reuse, R8.reuse ;  /* 0x00000009080a7223 */ /* 0x1c0fe20000004008 */
[----:B------:R-:W-:-:S04]  /*03f0*/  FFMA.RP R9, R8, R9, R8 ;  /* 0x0000000908097223 */ /* 0x000fc80000008008 */
[C---:B------:R-:W-:Y:S02]  /*0400*/  LOP3.LUT R8, R10.reuse, 0x7fffff, RZ, 0xc0, !PT ;  /* 0x007fffff0a087812 */ /* 0x040fe400078ec0ff */
[----:B------:R-:W-:Y:S02]  /*0410*/  FSETP.NEU.FTZ.AND P0, PT, R10, R9, PT ;  /* 0x000000090a00720b */ /* 0x000fe40003f1d000 */
[----:B------:R-:W-:Y:S02]  /*0420*/  LOP3.LUT R8, R8, 0x800000, RZ, 0xfc, !PT ;  /* 0x0080000008087812 */ /* 0x000fe400078efcff */
[----:B------:R-:W-:Y:S02]  /*0430*/  SEL R9, RZ, 0xffffffff, !P0 ;  /* 0xffffffffff097807 */ /* 0x000fe40004000000 */
[----:B------:R-:W-:Y:S02]  /*0440*/  LOP3.LUT R10, R11, R8, RZ, 0xc0, !PT ;  /* 0x000000080b0a7212 */ /* 0x000fe400078ec0ff */
[----:B------:R-:W-:-:S02]  /*0450*/  IADD3 R9, PT, PT, -R9, RZ, RZ ;  /* 0x000000ff09097210 */ /* 0x000fc40007ffe1ff */
[-C--:B------:R-:W-:Y:S02]  /*0460*/  SHF.R.U32.HI R10, RZ, R3.reuse, R10 ;  /* 0x00000003ff0a7219 */ /* 0x080fe4000001160a */
[----:B------:R-:W-:Y:S02]  /*0470*/  LOP3.LUT P1, RZ, R9, R3, R8, 0xf8, !PT ;  /* 0x0000000309ff7212 */ /* 0x000fe4000782f808 */
[C---:B------:R-:W-:Y:S02]  /*0480*/  LOP3.LUT P0, RZ, R10.reuse, 0x1, RZ, 0xc0, !PT ;  /* 0x000000010aff7812 */ /* 0x040fe4000780c0ff */
[----:B------:R-:W-:-:S04]  /*0490*/  LOP3.LUT P2, RZ, R10, 0x2, RZ, 0xc0, !PT ;  /* 0x000000020aff7812 */ /* 0x000fc8000784c0ff */
[----:B------:R-:W-:Y:S02]  /*04a0*/  PLOP3.LUT P0, PT, P0, P1, P2, 0xe0, 0x0 ;  /* 0x000000000000781c */ /* 0x000fe40000703c20 */
[----:B------:R-:W-:Y:S02]  /*04b0*/  LOP3.LUT P1, RZ, R0, 0x7fffff, RZ, 0xc0, !PT ;  /* 0x007fffff00ff7812 */ /* 0x000fe4000782c0ff */
[----:B------:R-:W-:-:S05]  /*04c0*/  SEL R3, RZ, 0x1, !P0 ;  /* 0x00000001ff037807 */ /* 0x000fca0004000000 */
[----:B------:R-:W-:-:S05]  /*04d0*/  IMAD.MOV R3, RZ, RZ, -R3 ;  /* 0x000000ffff037224 */ /* 0x000fca00078e0a03 */
[----:B------:R-:W-:Y:S01]  /*04e0*/  ISETP.GE.AND P0, PT, R3, RZ, PT ;  /* 0x000000ff0300720c */ /* 0x000fe20003f06270 */
[----:B------:R-:W-:-:S05]  /*04f0*/  VIADD R3, R2, 0xffffff04 ;  /* 0xffffff0402037836 */ /* 0x000fca0000000000 */
[----:B------:R-:W-:-:S07]  /*0500*/  SHF.R.U32.HI R3, RZ, R3, R8 ;  /* 0x00000003ff037219 */ /* 0x000fce0000011608 */
[----:B------:R-:W-:-:S05]  /*0510*/  @!P0 IADD3 R3, PT, PT, R3, 0x1, RZ ;  /* 0x0000000103038810 */ /* 0x000fca0007ffe0ff */
[----:B------:R-:W-:-:S05]  /*0520*/  @!P1 IMAD.SHL.U32 R3, R3, 0x2, RZ ;  /* 0x0000000203039824 */ /* 0x000fca00078e00ff */
[----:B------:R-:W-:Y:S01]  /*0530*/  LOP3.LUT R3, R3, 0x80000000, R0, 0xf8, !PT ;  /* 0x8000000003037812 */ /* 0x000fe200078ef800 */
[----:B------:R-:W-:Y:S06]  /*0540*/  BRA `(.L_x_13) ;  /* 0x0000000000047947 */ /* 0x000fec0003800000 */
.L_x_14:
[----:B------:R0:W1:Y:S02]  /*0550*/  MUFU.RCP R3, R0 ;  /* 0x0000000000037308 */ /* 0x0000640000001000 */
.L_x_13:
[----:B------:R-:W-:Y:S05]  /*0560*/  BSYNC.RECONVERGENT B1 ;  /* 0x0000000000017941 */ /* 0x000fea0003800200 */
.L_x_11:
[----:B------:R-:W-:-:S04]  /*0570*/  HFMA2 R7, -RZ, RZ, 0, 0 ;  /* 0x00000000ff077431 */ /* 0x000fc800000001ff */
[----:B01----:R-:W-:Y:S05]  /*0580*/  RET.REL.NODEC R6 `(elementwise_sigmoid) ;  /* 0xfffffff8069c7950 */ /* 0x003fea0003c3ffff */
.L_x_15:
        /* <DEDUP_REMOVED lines=15> */
.L_x_22:


//--------------------- .text.transpose           --------------------------
	.section	.text.transpose,"ax",@progbits
	.align	128
        .global         transpose
        .type           transpose,@function
        .size           transpose,(.L_x_27 - transpose)
        .other          transpose,@"STO_CUDA_ENTRY STV_DEFAULT"
transpose:
.text.transpose:
[----:B------:R-:W-:Y:S01]  /*0000*/  LDC R1, c[0x0][0x37c] ;  /* 0x0000df00ff017b82 */ /* 0x000fe20000000800 */
[----:B------:R-:W0:Y:S07]  /*0010*/  S2R R2, SR_TID.X ;  /* 0x0000000000027919 */ /* 0x000e2e0000002100 */
[----:B------:R-:W1:Y:S01]  /*0020*/  LDC R0, c[0x0][0x364] ;  /* 0x0000d900ff007b82 */ /* 0x000e620000000800 */
[----:B------:R-:W2:Y:S01]  /*0030*/  LDCU.64 UR6, c[0x0][0x390] ;  /* 0x00007200ff0677ac */ /* 0x000ea20008000a00 */
[----:B------:R-:W1:Y:S06]  /*0040*/  S2R R3, SR_TID.Y ;  /* 0x0000000000037919 */ /* 0x000e6c0000002200 */
[----:B------:R-:W0:Y:S08]  /*0050*/  S2UR UR5, SR_CTAID.X ;  /* 0x00000000000579c3 */ /* 0x000e300000002500 */
[----:B------:R-:W0:Y:S08]  /*0060*/  LDC R7, c[0x0][0x360] ;  /* 0x0000d800ff077b82 */ /* 0x000e300000000800 */
[----:B------:R-:W1:Y:S01]  /*0070*/  S2UR UR4, SR_CTAID.Y ;  /* 0x00000000000479c3 */ /* 0x000e620000002600 */
[----:B0-----:R-:W-:-:S05]  /*0080*/  IMAD R7, R7, UR5, R2 ;  /* 0x0000000507077c24 */ /* 0x001fca000f8e0202 */
[----:B--2---:R-:W-:Y:S01]  /*0090*/  ISETP.GE.AND P0, PT, R7, UR7, PT ;  /* 0x0000000707007c0c */ /* 0x004fe2000bf06270 */
[----:B-1----:R-:W-:-:S05]  /*00a0*/  IMAD R0, R0, UR4, R3 ;  /* 0x0000000400007c24 */ /* 0x002fca000f8e0203 */
[----:B------:R-:W-:-:S13]  /*00b0*/  ISETP.GE.OR P0, PT, R0, UR6, P0 ;  /* 0x0000000600007c0c */ /* 0x000fda0008706670 */
[----:B------:R-:W-:Y:S05]  /*00c0*/  @P0 EXIT ;  /* 0x000000000000094d */ /* 0x000fea0003800000 */
[----:B------:R-:W0:Y:S01]  /*00d0*/  LDC.64 R2, c[0x0][0x380] ;  /* 0x0000e000ff027b82 */ /* 0x000e220000000a00 */
[----:B------:R-:W1:Y:S01]  /*00e0*/  LDCU.64 UR4, c[0x0][0x358] ;  /* 0x00006b00ff0477ac */ /* 0x000e620008000a00 */
[----:B------:R-:W-:-:S04]  /*00f0*/  IMAD R5, R0, UR7, R7 ;  /* 0x0000000700057c24 */ /* 0x000fc8000f8e0207 */
[----:B0-----:R-:W-:Y:S02]  /*0100*/  IMAD.WIDE R2, R5, 0x4, R2 ;  /* 0x0000000405027825 */ /* 0x001fe400078e0202 */
[----:B------:R-:W0:Y:S04]  /*0110*/  LDC.64 R4, c[0x0][0x388] ;  /* 0x0000e200ff047b82 */ /* 0x000e280000000a00 */
[----:B-1----:R-:W2:Y:S01]  /*0120*/  LDG.E R3, desc[UR4][R2.64] ;  /* 0x0000000402037981 */ /* 0x002ea2000c1e1900 */
[----:B------:R-:W-:-:S04]  /*0130*/  IMAD R7, R7, UR6, R0 ;  /* 0x0000000607077c24 */ /* 0x000fc8000f8e0200 */
[----:B0-----:R-:W-:-:S05]  /*0140*/  IMAD.WIDE R4, R7, 0x4, R4 ;  /* 0x0000000407047825 */ /* 0x001fca00078e0204 */
[----:B--2---:R-:W-:Y:S01]  /*0150*/  STG.E desc[UR4][R4.64], R3 ;  /* 0x0000000304007986 */ /* 0x004fe2000c101904 */
[----:B------:R-:W-:Y:S05]  /*0160*/  EXIT ;  /* 0x000000000000794d */ /* 0x000fea0003800000 */
.L_x_16:
        /* <DEDUP_REMOVED lines=9> */
.L_x_27:


//--------------------- .text.matmul              --------------------------
	.section	.text.matmul,"ax",@progbits
	.align	128
        .global         matmul
        .type           matmul,@function
        .size           matmul,(.L_x_28 - matmul)
        .other          matmul,@"STO_CUDA_ENTRY STV_DEFAULT"
matmul:
.text.matmul:
[----:B------:R-:W-:Y:S01]  /*0000*/  LDC R1, c[0x0][0x37c] ;  /* 0x0000df00ff017b82 */ /* 0x000fe20000000800 */
[----:B------:R-:W0:Y:S07]  /*0010*/  S2R R5, SR_TID.X ;  /* 0x0000000000057919 */ /* 0x000e2e0000002100 */
[----:B------:R-:W1:Y:S01]  /*0020*/  LDC R16, c[0x0][0x364] ;  /* 0x0000d900ff107b82 */ /* 0x000e620000000800 */
[----:B------:R-:W2:Y:S01]  /*0030*/  LDCU UR6, c[0x0][0x398] ;  /* 0x00007300ff0677ac */ /* 0x000ea20008000800 */
[----:B------:R-:W1:Y:S06]  /*0040*/  S2R R3, SR_TID.Y ;  /* 0x0000000000037919 */ /* 0x000e6c0000002200 */
[----:B------:R-:W0:Y:S08]  /*0050*/  S2UR UR5, SR_CTAID.X ;  /* 0x00000000000579c3 */ /* 0x000e300000002500 */
[----:B------:R-:W0:Y:S08]  /*0060*/  LDC R0, c[0x0][0x360] ;  /* 0x0000d800ff007b82 */ /* 0x000e300000000800 */
[----:B------:R-:W1:Y:S08]  /*0070*/  S2UR UR4, SR_CTAID.Y ;  /* 0x00000000000479c3 */ /* 0x000e700000002600 */
[----:B------:R-:W3:Y:S01]  /*0080*/  LDC R17, c[0x0][0x3a0] ;  /* 0x0000e800ff117b82 */ /* 0x000ee20000000800 */
[----:B0-----:R-:W-:-:S02]  /*0090*/  IMAD R0, R0, UR5, R5 ;  /* 0x0000000500007c24 */ /* 0x001fc4000f8e0205 */
[----:B-1----:R-:W-:-:S03]  /*00a0*/  IMAD R16, R16, UR4, R3 ;  /* 0x0000000410107c24 */ /* 0x002fc6000f8e0203 */
[----:B---3--:R-:W-:-:S04]  /*00b0*/  ISETP.GE.AND P0, PT, R0, R17, PT ;  /* 0x000000110000720c */ /* 0x008fc80003f06270 */
[----:B--2---:R-:W-:-:S13]  /*00c0*/  ISETP.GE.OR P0, PT, R16, UR6, P0 ;  /* 0x0000000610007c0c */ /* 0x004fda0008706670 */
[----:B------:R-:W-:Y:S05]  /*00d0*/  @P0 EXIT ;  /* 0x000000000000094d */ /* 0x000fea0003800000 */
[----:B------:R-:W0:Y:S01]  /*00e0*/  LDC R19, c[0x0][0x39c] ;  /* 0x0000e700ff137b82 */ /* 0x000e220000000800 */
[----:B------:R-:W1:Y:S01]  /*00f0*/  LDCU.64 UR4, c[0x0][0x358] ;  /* 0x00006b00ff0477ac */ /* 0x000e620008000a00 */
[----:B------:R-:W-:Y:S01]  /*0100*/  HFMA2 R24, -RZ, RZ, 0, 0 ;  /* 0x00000000ff187431 */ /* 0x000fe200000001ff */
[----:B0-----:R-:W-:-:S13]  /*0110*/  ISETP.GE.AND P0, PT, R19, 0x1, PT ;  /* 0x000000011300780c */ /* 0x001fda0003f06270 */
[----:B-1----:R-:W-:Y:S05]  /*0120*/  @!P0 BRA `(.L_x_17) ;  /* 0x0000000400e08947 */ /* 0x002fea0003800000 */
[C---:B------:R-:W-:Y:S01]  /*0130*/  ISETP.GE.U32.AND P1, PT, R19.reuse, 0x8, PT ;  /* 0x000000081300780c */ /* 0x040fe20003f26070 */
[----:B------:R-:W-:Y:S01]  /*0140*/  IMAD R20, R16, R19, RZ ;  /* 0x0000001310147224 */ /* 0x000fe200078e02ff */
[----:B------:R-:W-:Y:S02]  /*0150*/  LOP3.LUT R27, R19, 0x7, RZ, 0xc0, !PT ;  /* 0x00000007131b7812 */ /* 0x000fe400078ec0ff */
[----:B------:R-:W-:Y:S02]  /*0160*/  MOV R24, RZ ;  /* 0x000000ff00187202 */ /* 0x000fe40000000f00 */
[----:B------:R-:W-:Y:S02]  /*0170*/  ISETP.NE.AND P0, PT, R27, RZ, PT ;  /* 0x000000ff1b00720c */ /* 0x000fe40003f05270 */
[----:B------:R-:W-:-:S05]  /*0180*/  MOV R21, RZ ;  /* 0x000000ff00157202 */ /* 0x000fca0000000f00 */
[----:B------:R-:W-:Y:S06]  /*0190*/  @!P1 BRA `(.L_x_18) ;  /* 0x0000000000c49947 */ /* 0x000fec0003800000 */
[----:B------:R-:W0:Y:S01]  /*01a0*/  LDC.64 R2, c[0x0][0x380] ;  /* 0x0000e000ff027b82 */ /* 0x000e220000000a00 */
[----:B------:R-:W-:Y:S02]  /*01b0*/  LOP3.LUT R21, R19, 0x7ffffff8, RZ, 0xc0, !PT ;  /* 0x7ffffff813157812 */ /* 0x000fe400078ec0ff */
[----:B------:R-:W-:Y:S02]  /*01c0*/  MOV R24, RZ ;  /* 0x000000ff00187202 */ /* 0x000fe40000000f00 */
[----:B------:R-:W-:Y:S02]  /*01d0*/  MOV R18, R0 ;  /* 0x0000000000127202 */ /* 0x000fe40000000f00 */
[----:B------:R-:W-:Y:S01]  /*01e0*/  IADD3 R22, PT, PT, -R21, RZ, RZ ;  /* 0x000000ff15167210 */ /* 0x000fe20007ffe1ff */
[----:B0-----:R-:W-:-:S03]  /*01f0*/  IMAD.WIDE.U32 R2, R20, 0x4, R2 ;  /* 0x0000000414027825 */ /* 0x001fc600078e0002 */
[----:B------:R-:W-:-:S04]  /*0200*/  IADD3 R4, P1, PT, R2, 0x10, RZ ;  /* 0x0000001002047810 */ /* 0x000fc80007f3e0ff */
[----:B------:R-:W-:-:S09]  /*0210*/  IADD3.X R5, PT, PT, RZ, R3, RZ, P1, !PT ;  /* 0x00000003ff057210 */ /* 0x000fd20000ffe4ff */
.L_x_19:
[----:B------:R-:W0:Y:S01]  /*0220*/  LDC.64 R14, c[0x0][0x388] ;  /* 0x0000e200ff0e7b82 */ /* 0x000e220000000a00 */
[----:B------:R-:W-:Y:S02]  /*0230*/  MOV R2, R4 ;  /* 0x0000000400027202 */ /* 0x000fe40000000f00 */
[----:B------:R-:W-:-:S05]  /*0240*/  MOV R3, R5 ;  /* 0x0000000500037202 */ /* 0x000fca0000000f00 */
[----:B------:R-:W2:Y:S04]  /*0250*/  LDG.E R25, desc[UR4][R2.64+-0x10] ;  /* 0xfffff00402197981 */ /* 0x000ea8000c1e1900 */
[----:B------:R-:W3:Y:S04]  /*0260*/  LDG.E R23, desc[UR4][R2.64+-0xc] ;  /* 0xfffff40402177981 */ /* 0x000ee8000c1e1900 */
[----:B------:R-:W4:Y:S04]  /*0270*/  LDG.E R29, desc[UR4][R2.64+-0x8] ;  /* 0xfffff804021d7981 */ /* 0x000f28000c1e1900 */
[----:B------:R-:W5:Y:S01]  /*0280*/  LDG.E R28, desc[UR4][R2.64+-0x4] ;  /* 0xfffffc04021c7981 */ /* 0x000f62000c1e1900 */
[----:B0-----:R-:W-:-:S05]  /*0290*/  IMAD.WIDE R14, R18, 0x4, R14 ;  /* 0x00000004120e7825 */ /* 0x001fca00078e020e */
[----:B------:R0:W2:Y:S01]  /*02a0*/  LDG.E R26, desc[UR4][R14.64] ;  /* 0x000000040e1a7981 */ /* 0x0000a2000c1e1900 */
[----:B------:R-:W-:-:S04]  /*02b0*/  IMAD.WIDE R12, R17, 0x4, R14 ;  /* 0x00000004110c7825 */ /* 0x000fc800078e020e */
[C---:B------:R-:W-:Y:S02]  /*02c0*/  IMAD.WIDE R4, R17.reuse, 0x4, R12 ;  /* 0x0000000411047825 */ /* 0x040fe400078e020c */
[----:B------:R-:W3:Y:S02]  /*02d0*/  LDG.E R12, desc[UR4][R12.64] ;  /* 0x000000040c0c7981 */ /* 0x000ee4000c1e1900 */
[C---:B------:R-:W-:Y:S02]  /*02e0*/  IMAD.WIDE R8, R17.reuse, 0x4, R4 ;  /* 0x0000000411087825 */ /* 0x040fe400078e0204 */
[----:B------:R-:W4:Y:S02]  /*02f0*/  LDG.E R4, desc[UR4][R4.64] ;  /* 0x0000000404047981 */ /* 0x000f24000c1e1900 */
[C---:B------:R-:W-:Y:S02]  /*0300*/  IMAD.WIDE R6, R17.reuse, 0x4, R8 ;  /* 0x0000000411067825 */ /* 0x040fe400078e0208 */
[----:B------:R-:W5:Y:S02]  /*0310*/  LDG.E R8, desc[UR4][R8.64] ;  /* 0x0000000408087981 */ /* 0x000f64000c1e1900 */
[----:B------:R-:W-:-:S02]  /*0320*/  IMAD.WIDE R10, R17, 0x4, R6 ;  /* 0x00000004110a7825 */ /* 0x000fc400078e0206 */
[----:B------:R-:W5:Y:S04]  /*0330*/  LDG.E R5, desc[UR4][R2.64] ;  /* 0x0000000402057981 */ /* 0x000f68000c1e1900 */
[----:B------:R-:W5:Y:S01]  /*0340*/  LDG.E R6, desc[UR4][R6.64] ;  /* 0x0000000406067981 */ /* 0x000f62000c1e1900 */
[----:B0-----:R-:W-:-:S03]  /*0350*/  IMAD.WIDE R14, R17, 0x4, R10 ;  /* 0x00000004110e7825 */ /* 0x001fc600078e020a */
[----:B------:R-:W5:Y:S04]  /*0360*/  LDG.E R10, desc[UR4][R10.64] ;  /* 0x000000040a0a7981 */ /* 0x000f68000c1e1900 */
[----:B------:R-:W5:Y:S04]  /*0370*/  LDG.E R13, desc[UR4][R14.64] ;  /* 0x000000040e0d7981 */ /* 0x000f68000c1e1900 */
[----:B------:R-:W5:Y:S04]  /*0380*/  LDG.E R7, desc[UR4][R2.64+0x4] ;  /* 0x0000040402077981 */ /* 0x000f68000c1e1900 */
[----:B------:R-:W5:Y:S01]  /*0390*/  LDG.E R9, desc[UR4][R2.64+0xc] ;  /* 0x00000c0402097981 */ /* 0x000f62000c1e1900 */
[----:B--2---:R-:W-:Y:S01]  /*03a0*/  FFMA R26, R25, R26, R24 ;  /* 0x0000001a191a7223 */ /* 0x004fe20000000018 */
[----:B------:R-:W-:-:S02]  /*03b0*/  IMAD.WIDE R24, R17, 0x4, R14 ;  /* 0x0000000411187825 */ /* 0x000fc400078e020e */
[----:B------:R-:W2:Y:S04]  /*03c0*/  LDG.E R14, desc[UR4][R2.64+0x8] ;  /* 0x00000804020e7981 */ /* 0x000ea8000c1e1900 */
[----:B------:R-:W2:Y:S01]  /*03d0*/  LDG.E R24, desc[UR4][R24.64] ;  /* 0x0000000418187981 */ /* 0x000ea2000c1e1900 */
[----:B---3--:R-:W-:Y:S01]  /*03e0*/  FFMA R12, R23, R12, R26 ;  /* 0x0000000c170c7223 */ /* 0x008fe2000000001a */
[----:B------:R-:W-:-:S03]  /*03f0*/  IADD3 R22, PT, PT, R22, 0x8, RZ ;  /* 0x0000000816167810 */ /* 0x000fc60007ffe0ff */
[----:B----4-:R-:W-:Y:S01]  /*0400*/  FFMA R29, R29, R4, R12 ;  /* 0x000000041d1d7223 */ /* 0x010fe2000000000c */
[----:B------:R-:W-:-:S03]  /*0410*/  ISETP.NE.AND P1, PT, R22, RZ, PT ;  /* 0x000000ff1600720c */ /* 0x000fc60003f25270 */
[----:B-----5:R-:W-:Y:S01]  /*0420*/  FFMA R8, R28, R8, R29 ;  /* 0x000000081c087223 */ /* 0x020fe2000000001d */
[----:B------:R-:W-:-:S03]  /*0430*/  IADD3 R4, P2, PT, R2, 0x20, RZ ;  /* 0x0000002002047810 */ /* 0x000fc60007f5e0ff */
[----:B------:R-:W-:Y:S01]  /*0440*/  FFMA R6, R5, R6, R8 ;  /* 0x0000000605067223 */ /* 0x000fe20000000008 */
[----:B------:R-:W-:Y:S02]  /*0450*/  IADD3.X R5, PT, PT, RZ, R3, RZ, P2, !PT ;  /* 0x00000003ff057210 */ /* 0x000fe400017fe4ff */
[----:B------:R-:W-:Y:S01]  /*0460*/  LEA R18, R17, R18, 0x3 ;  /* 0x0000001211127211 */ /* 0x000fe200078e18ff */
[----:B------:R-:W-:-:S04]  /*0470*/  FFMA R7, R7, R10, R6 ;  /* 0x0000000a07077223 */ /* 0x000fc80000000006 */
[----:B--2---:R-:W-:-:S04]  /*0480*/  FFMA R14, R14, R13, R7 ;  /* 0x0000000d0e0e7223 */ /* 0x004fc80000000007 */
[----:B------:R-:W-:Y:S01]  /*0490*/  FFMA R24, R9, R24, R14 ;  /* 0x0000001809187223 */ /* 0x000fe2000000000e */
[----:B------:R-:W-:Y:S06]  /*04a0*/  @P1 BRA `(.L_x_19) ;  /* 0xfffffffc005c1947 */ /* 0x000fec000383ffff */
.L_x_18:
[----:B------:R-:W-:Y:S05]  /*04b0*/  @!P0 BRA `(.L_x_17) ;  /* 0x0000000000fc8947 */ /* 0x000fea0003800000 */
[----:B------:R-:W-:Y:S02]  /*04c0*/  ISETP.GE.U32.AND P1, PT, R27, 0x4, PT ;  /* 0x000000041b00780c */ /* 0x000fe40003f26070 */
[----:B------:R-:W-:-:S04]  /*04d0*/  LOP3.LUT R14, R19, 0x3, RZ, 0xc0, !PT ;  /* 0x00000003130e7812 */ /* 0x000fc800078ec0ff */
[----:B------:R-:W-:-:S07]  /*04e0*/  ISETP.NE.AND P0, PT, R14, RZ, PT ;  /* 0x000000ff0e00720c */ /* 0x000fce0003f05270 */
[----:B------:R-:W-:Y:S06]  /*04f0*/  @!P1 BRA `(.L_x_20) ;  /* 0x00000000006c9947 */ /* 0x000fec0003800000 */
[----:B------:R-:W0:Y:S01]  /*0500*/  LDC.64 R4, c[0x0][0x388] ;  /* 0x0000e200ff047b82 */ /* 0x000e220000000a00 */
[----:B------:R-:W1:Y:S01]  /*0510*/  LDCU.64 UR6, c[0x0][0x380] ;  /* 0x00007000ff0677ac */ /* 0x000e620008000a00 */
[----:B------:R-:W-:Y:S01]  /*0520*/  IMAD R7, R21, R17, R0 ;  /* 0x0000001115077224 */ /* 0x000fe200078e0200 */
[CC--:B------:R-:W-:Y:S02]  /*0530*/  IADD3 R3, PT, PT, R20.reuse, R21.reuse, RZ ;  /* 0x0000001514037210 */ /* 0x0c0fe40007ffe0ff */
[----:B------:R-:W-:-:S03]  /*0540*/  IADD3 R8, P1, PT, R20, R21, RZ ;  /* 0x0000001514087210 */ /* 0x000fc60007f3e0ff */
[----:B------:R-:W2:Y:S01]  /*0550*/  LDC.64 R12, c[0x0][0x380] ;  /* 0x0000e000ff0c7b82 */ /* 0x000ea20000000a00 */
[----:B0-----:R-:W-:-:S04]  /*0560*/  IMAD.WIDE R4, R7, 0x4, R4 ;  /* 0x0000000407047825 */ /* 0x001fc800078e0204 */
[----:B------:R-:W-:Y:S02]  /*0570*/  IMAD.WIDE R6, R17, 0x4, R4 ;  /* 0x0000000411067825 */ /* 0x000fe400078e0204 */
[----:B------:R-:W3:Y:S02]  /*0580*/  LDG.E R4, desc[UR4][R4.64] ;  /* 0x0000000404047981 */ /* 0x000ee4000c1e1900 */
[----:B--2---:R-:W-:Y:S01]  /*0590*/  IMAD.WIDE.U32 R12, R3, 0x4, R12 ;  /* 0x00000004030c7825 */ /* 0x004fe200078e000c */
[----:B------:R-:W-:Y:S02]  /*05a0*/  IADD3.X R3, PT, PT, RZ, RZ, RZ, P1, !PT ;  /* 0x000000ffff037210 */ /* 0x000fe40000ffe4ff */
[----:B-1----:R-:W-:-:S03]  /*05b0*/  LEA R2, P1, R8, UR6, 0x2 ;  /* 0x0000000608027c11 */ /* 0x002fc6000f8210ff */
[----:B------:R-:W3:Y:S01]  /*05c0*/  LDG.E R13, desc[UR4][R12.64] ;  /* 0x000000040c0d7981 */ /* 0x000ee2000c1e1900 */
[----:B------:R-:W-:Y:S01]  /*05d0*/  LEA.HI.X R3, R8, UR7, R3, 0x2, P1 ;  /* 0x0000000708037c11 */ /* 0x000fe200088f1403 */
[C---:B------:R-:W-:Y:S02]  /*05e0*/  IMAD.WIDE R8, R17.reuse, 0x4, R6 ;  /* 0x0000000411087825 */ /* 0x040fe400078e0206 */
[----:B------:R-:W2:Y:S04]  /*05f0*/  LDG.E R6, desc[UR4][R6.64] ;  /* 0x0000000406067981 */ /* 0x000ea8000c1e1900 */
[----:B------:R-:W2:Y:S01]  /*0600*/  LDG.E R15, desc[UR4][R2.64+0x4] ;  /* 0x00000404020f7981 */ /* 0x000ea2000c1e1900 */
[----:B------:R-:W-:-:S03]  /*0610*/  IMAD.WIDE R10, R17, 0x4, R8 ;  /* 0x00000004110a7825 */ /* 0x000fc600078e0208 */
[----:B------:R-:W4:Y:S04]  /*0620*/  LDG.E R22, desc[UR4][R8.64] ;  /* 0x0000000408167981 */ /* 0x000f28000c1e1900 */
[----:B------:R-:W4:Y:S04]  /*0630*/  LDG.E R18, desc[UR4][R2.64+0x8] ;  /* 0x0000080402127981 */ /* 0x000f28000c1e1900 */
[----:B------:R-:W5:Y:S04]  /*0640*/  LDG.E R26, desc[UR4][R2.64+0xc] ;  /* 0x00000c04021a7981 */ /* 0x000f68000c1e1900 */
[----:B------:R-:W5:Y:S01]  /*0650*/  LDG.E R10, desc[UR4][R10.64] ;  /* 0x000000040a0a7981 */ /* 0x000f62000c1e1900 */
[----:B------:R-:W-:Y:S01]  /*0660*/  IADD3 R21, PT, PT, R21, 0x4, RZ ;  /* 0x0000000415157810 */ /* 0x000fe20007ffe0ff */
[----:B---3--:R-:W-:-:S04]  /*0670*/  FFMA R24, R13, R4, R24 ;  /* 0x000000040d187223 */ /* 0x008fc80000000018 */
[----:B--2---:R-:W-:-:S04]  /*0680*/  FFMA R15, R15, R6, R24 ;  /* 0x000000060f0f7223 */ /* 0x004fc80000000018 */
[----:B----4-:R-:W-:-:S04]  /*0690*/  FFMA R15, R18, R22, R15 ;  /* 0x00000016120f7223 */ /* 0x010fc8000000000f */
[----:B-----5:R-:W-:-:S07]  /*06a0*/  FFMA R24, R26, R10, R15 ;  /* 0x0000000a1a187223 */ /* 0x020fce000000000f */
.L_x_20:
[----:B------:R-:W-:Y:S05]  /*06b0*/  @!P0 BRA `(.L_x_17) ;  /* 0x00000000007c8947 */ /* 0x000fea0003800000 */
[----:B------:R-:W-:Y:S01]  /*06c0*/  ISETP.NE.AND P1, PT, R14, 0x1, PT ;  /* 0x000000010e00780c */ /* 0x000fe20003f25270 */
[----:B------:R-:W0:Y:S01]  /*06d0*/  LDC.64 R10, c[0x0][0x380] ;  /* 0x0000e000ff0a7b82 */ /* 0x000e220000000a00 */
[----:B------:R-:W-:-:S04]  /*06e0*/  LOP3.LUT R19, R19, 0x1, RZ, 0xc0, !PT ;  /* 0x0000000113137812 */ /* 0x000fc800078ec0ff */
[----:B------:R-:W-:-:S03]  /*06f0*/  ISETP.NE.U32.AND P0, PT, R19, 0x1, PT ;  /* 0x000000011300780c */ /* 0x000fc60003f05070 */
[----:B------:R-:W1:Y:S04]  /*0700*/  LDC.64 R8, c[0x0][0x388] ;  /* 0x0000e200ff087b82 */ /* 0x000e680000000a00 */
[CC--:B------:R-:W-:Y:S02]  /*0710*/  @P1 IADD3 R13, PT, PT, R20.reuse, R21.reuse, RZ ;  /* 0x00000015140d1210 */ /* 0x0c0fe40007ffe0ff */
[----:B------:R-:W-:Y:S02]  /*0720*/  @P1 IADD3 R12, P2, PT, R20, R21, RZ ;  /* 0x00000015140c1210 */ /* 0x000fe40007f5e0ff */
[----:B------:R-:W2:Y:S02]  /*0730*/  @P1 LDC.64 R2, c[0x0][0x380] ;  /* 0x0000e000ff021b82 */ /* 0x000ea40000000a00 */
[----:B------:R-:W-:-:S06]  /*0740*/  @P1 IADD3.X R14, PT, PT, RZ, RZ, RZ, P2, !PT ;  /* 0x000000ffff0e1210 */ /* 0x000fcc00017fe4ff */
[----:B------:R-:W3:Y:S01]  /*0750*/  LDC.64 R4, c[0x0][0x380] ;  /* 0x0000e000ff047b82 */ /* 0x000ee20000000a00 */
[----:B0-----:R-:W-:-:S04]  /*0760*/  @P1 IMAD.WIDE.U32 R10, R13, 0x4, R10 ;  /* 0x000000040d0a1825 */ /* 0x001fc800078e000a */
[C---:B------:R-:W-:Y:S01]  /*0770*/  @P1 IMAD R13, R21.reuse, R17, R0 ;  /* 0x00000011150d1224 */ /* 0x040fe200078e0200 */
[----:B------:R-:W-:Y:S01]  /*0780*/  @P1 IADD3 R21, PT, PT, R21, 0x2, RZ ;  /* 0x0000000215151810 */ /* 0x000fe20007ffe0ff */
[----:B------:R-:W4:Y:S01]  /*0790*/  @P1 LDG.E R11, desc[UR4][R10.64] ;  /* 0x000000040a0b1981 */ /* 0x000f22000c1e1900 */
[----:B------:R-:W0:Y:S01]  /*07a0*/  LDC.64 R6, c[0x0][0x388] ;  /* 0x0000e200ff067b82 */ /* 0x000e220000000a00 */
[----:B-1----:R-:W-:Y:S01]  /*07b0*/  @P1 IMAD.WIDE R8, R13, 0x4, R8 ;  /* 0x000000040d081825 */ /* 0x002fe200078e0208 */
[----:B------:R-:W-:Y:S02]  /*07c0*/  @!P0 IADD3 R15, PT, PT, R20, R21, RZ ;  /* 0x00000015140f8210 */ /* 0x000fe40007ffe0ff */
[----:B--2---:R-:W-:Y:S01]  /*07d0*/  @P1 LEA R2, P2, R12, R2, 0x2 ;  /* 0x000000020c021211 */ /* 0x004fe200078410ff */
[----:B------:R-:W-:-:S03]  /*07e0*/  @!P0 IMAD R21, R21, R17, R0 ;  /* 0x0000001115158224 */ /* 0x000fc600078e0200 */
[----:B------:R-:W-:Y:S01]  /*07f0*/  @P1 LEA.HI.X R3, R12, R3, R14, 0x2, P2 ;  /* 0x000000030c031211 */ /* 0x000fe200010f140e */
[----:B------:R-:W-:Y:S01]  /*0800*/  @P1 IMAD.WIDE R12, R17, 0x4, R8 ;  /* 0x00000004110c1825 */ /* 0x000fe200078e0208 */
[----:B------:R-:W4:Y:S03]  /*0810*/  @P1 LDG.E R14, desc[UR4][R8.64] ;  /* 0x00000004080e1981 */ /* 0x000f26000c1e1900 */
[----:B---3--:R-:W-:Y:S01]  /*0820*/  @!P0 IMAD.WIDE.U32 R4, R15, 0x4, R4 ;  /* 0x000000040f048825 */ /* 0x008fe200078e0004 */
[----:B------:R-:W2:Y:S04]  /*0830*/  @P1 LDG.E R2, desc[UR4][R2.64+0x4] ;  /* 0x0000040402021981 */ /* 0x000ea8000c1e1900 */
[----:B------:R-:W2:Y:S01]  /*0840*/  @P1 LDG.E R12, desc[UR4][R12.64] ;  /* 0x000000040c0c1981 */ /* 0x000ea2000c1e1900 */
[----:B0-----:R-:W-:-:S03]  /*0850*/  @!P0 IMAD.WIDE R6, R21, 0x4, R6 ;  /* 0x0000000415068825 */ /* 0x001fc600078e0206 */
[----:B------:R-:W3:Y:S04]  /*0860*/  @!P0 LDG.E R5, desc[UR4][R4.64] ;  /* 0x0000000404058981 */ /* 0x000ee8000c1e1900 */
[----:B------:R-:W3:Y:S01]  /*0870*/  @!P0 LDG.E R6, desc[UR4][R6.64] ;  /* 0x0000000406068981 */ /* 0x000ee2000c1e1900 */
[----:B----4-:R-:W-:-:S04]  /*0880*/  @P1 FFMA R11, R11, R14, R24 ;  /* 0x0000000e0b0b1223 */ /* 0x010fc80000000018 */
[----:B--2---:R-:W-:-:S04]  /*0890*/  @P1 FFMA R24, R2, R12, R11 ;  /* 0x0000000c02181223 */ /* 0x004fc8000000000b */
[----:B---3--:R-:W-:-:S07]  /*08a0*/  @!P0 FFMA R24, R5, R6, R24 ;  /* 0x0000000605188223 */ /* 0x008fce0000000018 */
.L_x_17:
[----:B------:R-:W0:Y:S01]  /*08b0*/  LDC.64 R2, c[0x0][0x390] ;  /* 0x0000e400ff027b82 */ /* 0x000e220000000a00 */
[----:B------:R-:W-:-:S04]  /*08c0*/  IMAD R17, R16, R17, R0 ;  /* 0x0000001110117224 */ /* 0x000fc800078e0200 */
[----:B0-----:R-:W-:-:S05]  /*08d0*/  IMAD.WIDE R2, R17, 0x4, R2 ;  /* 0x0000000411027825 */ /* 0x001fca00078e0202 */
[----:B------:R-:W-:Y:S01]  /*08e0*/  STG.E desc[UR4][R2.64], R24 ;  /* 0x0000001802007986 */ /* 0x000fe2000c101904 */
[----:B------:R-:W-:Y:S05]  /*08f0*/  EXIT ;  /* 0x000000000000794d */ /* 0x000fea0003800000 */
.L_x_21:
        /* <DEDUP_REMOVED lines=16> */
.L_x_28:


//--------------------- .nv.shared.dot_product    --------------------------
	.section	.nv.shared.dot_product,"aw",@nobits
	.sectionflags	@""
	.align	16
	.zero		1024


//--------------------- .nv.shared.reserved.0     --------------------------
	.section	.nv.shared.reserved.0,"aw",@nobits
	.weak		__nv_reservedSMEM_offset_0_alias
	.size		__nv_reservedSMEM_offset_0_alias, 0, 64
	.other		__nv_reservedSMEM_offset_0_alias,@"STO_CUDA_RESERVED_SHARED STV_DEFAULT"
__nv_reservedSMEM_offset_0_alias:
	.zero		0
	.zero		64


//--------------------- .nv.shared.axpy           --------------------------
	.section	.nv.shared.axpy,"aw",@nobits
	.sectionflags	@""
	.align	16
	.zero		1024


//--------------------- .nv.shared.elementwise_sub --------------------------
	.section	.nv.shared.elementwise_sub,"aw",@nobits
	.sectionflags	@""
	.align	16
	.zero		1024


//--------------------- .nv.shared.elementwise_sigmoid --------------------------
	.section	.nv.shared.elementwise_sigmoid,"aw",@nobits
	.sectionflags	@""
	.align	16
	.zero		1024


//--------------------- .nv.shared.transpose      --------------------------
	.section	.nv.shared.transpose,"aw",@nobits
	.sectionflags	@""
	.align	16
	.zero		1024


//--------------------- .nv.shared.matmul         --------------------------
	.section	.nv.shared.matmul,"aw",@nobits
	.sectionflags	@""
	.align	16
	.zero		1024


//--------------------- .nv.constant0.dot_product --------------------------
	.section	.nv.constant0.dot_product,"a",@progbits
	.sectionflags	@""
	.align	4
.nv.constant0.dot_product:
	.zero		924


//--------------------- .nv.constant0.axpy        --------------------------
	.section	.nv.constant0.axpy,"a",@progbits
	.sectionflags	@""
	.align	4
.nv.constant0.axpy:
	.zero		924


//--------------------- .nv.constant0.elementwise_sub --------------------------
	.section	.nv.constant0.elementwise_sub,"a",@progbits
	.sectionflags	@""
	.align	4
.nv.constant0.elementwise_sub:
	.zero		924


//--------------------- .nv.constant0.elementwise_sigmoid --------------------------
	.section	.nv.constant0.elementwise_sigmoid,"a",@progbits
	.sectionflags	@""
	.align	4
.nv.constant0.elementwise_sigmoid:
	.zero		908


//--------------------- .nv.constant0.transpose   --------------------------
	.section	.nv.constant0.transpose,"a",@progbits
	.sectionflags	@""
	.align	4
.nv.constant0.transpose:
	.zero		920


//--------------------- .nv.constant0.matmul      --------------------------
	.section	.nv.constant0.matmul,"a",@progbits
	.sectionflags	@""
	.align	4
.nv.constant0.matmul:
	.zero		932


//--------------------- SYMBOLS --------------------------

	.type		.nv.reservedSmem.offset0,@object
	.size		.nv.reservedSmem.offset0,0x4
	.type		.nv.reservedSmem.cap,@object
	.size		.nv.reservedSmem.cap,0x4
